//
// Generated by NVIDIA NVVM Compiler
//
// Compiler Build ID: CL-36424714
// Cuda compilation tools, release 13.0, V13.0.88
// Based on NVVM 20.0.0
//

.version 9.0
.target sm_100
.address_size 64

	// .globl	_Z6kernelPdPiS_
.func  (.param .b64 func_retval0) __internal_accurate_pow
(
	.param .b64 __internal_accurate_pow_param_0,
	.param .b64 __internal_accurate_pow_param_1
)
;
// _ZZ6kernelPdPiS_E6cacheR has been demoted

.visible .entry _Z6kernelPdPiS_(
	.param .u64 .ptr .align 1 _Z6kernelPdPiS__param_0,
	.param .u64 .ptr .align 1 _Z6kernelPdPiS__param_1,
	.param .u64 .ptr .align 1 _Z6kernelPdPiS__param_2
)
{
	.reg .pred 	%p<25>;
	.reg .b32 	%r<68>;
	.reg .b32 	%f<5>;
	.reg .b64 	%rd<16>;
	.reg .b64 	%fd<104>;
	// demoted variable
	.shared .align 8 .b8 _ZZ6kernelPdPiS_E6cacheR[160];
	ld.param.u64 	%rd4, [_Z6kernelPdPiS__param_0];
	ld.param.u64 	%rd2, [_Z6kernelPdPiS__param_1];
	ld.param.u64 	%rd3, [_Z6kernelPdPiS__param_2];
	cvta.to.global.u64 	%rd5, %rd4;
	mov.u32 	%r1, %tid.x;
	mov.u32 	%r15, %ctaid.x;
	mov.u32 	%r16, %ntid.x;
	mul.lo.s32 	%r2, %r15, %r16;
	mul.wide.u32 	%rd6, %r15, 8;
	add.s64 	%rd7, %rd5, %rd6;
	ld.global.f64 	%fd33, [%rd7];
	cvt.rn.f64.u32 	%fd1, %r1;
	add.f64 	%fd2, %fd33, 0d4008000000000000;
	{
	.reg .b32 %temp; 
	mov.b64 	{%temp, %r3}, %fd2;
	}
	{
	.reg .b32 %temp; 
	mov.b64 	{%temp, %r4}, %fd1;
	}
	shr.u32 	%r17, %r4, 20;
	and.b32  	%r18, %r17, 2047;
	add.s32 	%r19, %r18, -1012;
	mov.b64 	%rd8, %fd1;
	shl.b64 	%rd9, %rd8, %r19;
	setp.eq.s64 	%p2, %rd9, -9223372036854775808;
	abs.f64 	%fd3, %fd2;
	{ // callseq 0, 0
	.param .b64 param0;
	st.param.f64 	[param0], %fd3;
	.param .b64 param1;
	st.param.f64 	[param1], %fd1;
	.param .b64 retval0;
	call.uni (retval0), 
	__internal_accurate_pow, 
	(
	param0, 
	param1
	);
	ld.param.f64 	%fd34, [retval0];
	} // callseq 0
	setp.lt.s32 	%p3, %r3, 0;
	and.pred  	%p1, %p3, %p2;
	neg.f64 	%fd36, %fd34;
	selp.f64 	%fd95, %fd36, %fd34, %p1;
	setp.neu.f64 	%p4, %fd2, 0d0000000000000000;
	@%p4 bra 	$L__BB0_2;
	setp.eq.s64 	%p5, %rd9, -9223372036854775808;
	selp.b32 	%r20, %r3, 0, %p5;
	setp.lt.s32 	%p6, %r4, 0;
	or.b32  	%r21, %r20, 2146435072;
	selp.b32 	%r22, %r21, %r20, %p6;
	mov.b32 	%r23, 0;
	mov.b64 	%fd95, {%r23, %r22};
$L__BB0_2:
	add.f64 	%fd37, %fd2, %fd1;
	{
	.reg .b32 %temp; 
	mov.b64 	{%temp, %r24}, %fd37;
	}
	and.b32  	%r25, %r24, 2146435072;
	setp.ne.s32 	%p7, %r25, 2146435072;
	@%p7 bra 	$L__BB0_7;
	setp.num.f64 	%p8, %fd2, %fd2;
	@%p8 bra 	$L__BB0_5;
	add.rn.f64 	%fd95, %fd2, %fd1;
	bra.uni 	$L__BB0_7;
$L__BB0_5:
	setp.neu.f64 	%p9, %fd3, 0d7FF0000000000000;
	@%p9 bra 	$L__BB0_7;
	setp.lt.s32 	%p10, %r4, 0;
	selp.b32 	%r26, 0, 2146435072, %p10;
	and.b32  	%r27, %r4, 2147483647;
	setp.ne.s32 	%p11, %r27, 1071644672;
	or.b32  	%r28, %r26, -2147483648;
	selp.b32 	%r29, %r28, %r26, %p11;
	selp.b32 	%r30, %r29, %r26, %p1;
	mov.b32 	%r31, 0;
	mov.b64 	%fd95, {%r31, %r30};
$L__BB0_7:
	neg.f64 	%fd38, %fd2;
	fma.rn.f64 	%fd39, %fd2, 0dBFF71547652B82FE, 0d4338000000000000;
	{
	.reg .b32 %temp; 
	mov.b64 	{%r5, %temp}, %fd39;
	}
	mov.f64 	%fd40, 0dC338000000000000;
	add.rn.f64 	%fd41, %fd39, %fd40;
	fma.rn.f64 	%fd42, %fd41, 0dBFE62E42FEFA39EF, %fd38;
	fma.rn.f64 	%fd43, %fd41, 0dBC7ABC9E3B39803F, %fd42;
	fma.rn.f64 	%fd44, %fd43, 0d3E5ADE1569CE2BDF, 0d3E928AF3FCA213EA;
	fma.rn.f64 	%fd45, %fd44, %fd43, 0d3EC71DEE62401315;
	fma.rn.f64 	%fd46, %fd45, %fd43, 0d3EFA01997C89EB71;
	fma.rn.f64 	%fd47, %fd46, %fd43, 0d3F2A01A014761F65;
	fma.rn.f64 	%fd48, %fd47, %fd43, 0d3F56C16C1852B7AF;
	fma.rn.f64 	%fd49, %fd48, %fd43, 0d3F81111111122322;
	fma.rn.f64 	%fd50, %fd49, %fd43, 0d3FA55555555502A1;
	fma.rn.f64 	%fd51, %fd50, %fd43, 0d3FC5555555555511;
	fma.rn.f64 	%fd52, %fd51, %fd43, 0d3FE000000000000B;
	fma.rn.f64 	%fd53, %fd52, %fd43, 0d3FF0000000000000;
	fma.rn.f64 	%fd54, %fd53, %fd43, 0d3FF0000000000000;
	{
	.reg .b32 %temp; 
	mov.b64 	{%r6, %temp}, %fd54;
	}
	{
	.reg .b32 %temp; 
	mov.b64 	{%temp, %r7}, %fd54;
	}
	shl.b32 	%r32, %r5, 20;
	add.s32 	%r33, %r32, %r7;
	mov.b64 	%fd96, {%r6, %r33};
	{
	.reg .b32 %temp; 
	mov.b64 	{%temp, %r34}, %fd38;
	}
	mov.b32 	%f3, %r34;
	abs.f32 	%f1, %f3;
	setp.lt.f32 	%p12, %f1, 0f4086232B;
	@%p12 bra 	$L__BB0_10;
	setp.gt.f64 	%p13, %fd2, 0d0000000000000000;
	mov.f64 	%fd55, 0d7FF0000000000000;
	sub.f64 	%fd56, %fd55, %fd2;
	selp.f64 	%fd96, 0d0000000000000000, %fd56, %p13;
	setp.geu.f32 	%p14, %f1, 0f40874800;
	@%p14 bra 	$L__BB0_10;
	shr.u32 	%r35, %r5, 31;
	add.s32 	%r36, %r5, %r35;
	shr.s32 	%r37, %r36, 1;
	shl.b32 	%r38, %r37, 20;
	add.s32 	%r39, %r7, %r38;
	mov.b64 	%fd57, {%r6, %r39};
	sub.s32 	%r40, %r5, %r37;
	shl.b32 	%r41, %r40, 20;
	add.s32 	%r42, %r41, 1072693248;
	mov.b32 	%r43, 0;
	mov.b64 	%fd58, {%r43, %r42};
	mul.f64 	%fd96, %fd58, %fd57;
$L__BB0_10:
	setp.eq.s32 	%p15, %r1, 0;
	setp.eq.f64 	%p16, %fd2, 0d3FF0000000000000;
	selp.f64 	%fd60, 0d3FF0000000000000, %fd95, %p16;
	selp.f64 	%fd61, 0d3FF0000000000000, %fd60, %p15;
	mul.f64 	%fd14, %fd61, %fd96;
	mov.f64 	%fd99, 0d3FF0000000000000;
	@%p15 bra 	$L__BB0_13;
	add.s32 	%r45, %r1, 1;
	cvt.rn.f64.u32 	%fd15, %r45;
	mov.b32 	%r66, 1;
	mov.f64 	%fd97, 0d3FF0000000000000;
	mov.f64 	%fd99, %fd97;
$L__BB0_12:
	mul.f64 	%fd99, %fd99, %fd97;
	add.s32 	%r66, %r66, 1;
	cvt.rn.f64.u32 	%fd97, %r66;
	setp.gt.f64 	%p17, %fd15, %fd97;
	@%p17 bra 	$L__BB0_12;
$L__BB0_13:
	setp.eq.s32 	%p18, %r1, 0;
	setp.eq.s64 	%p19, %rd9, -9223372036854775808;
	div.rn.f64 	%fd21, %fd14, %fd99;
	max.u32 	%r46, %r1, 3;
	cvt.rn.f64.u32 	%fd63, %r46;
	{
	.reg .b32 %temp; 
	mov.b64 	{%temp, %r47}, %fd63;
	}
	{ // callseq 1, 0
	.param .b64 param0;
	st.param.f64 	[param0], %fd63;
	.param .b64 param1;
	st.param.f64 	[param1], %fd1;
	.param .b64 retval0;
	call.uni (retval0), 
	__internal_accurate_pow, 
	(
	param0, 
	param1
	);
	ld.param.f64 	%fd64, [retval0];
	} // callseq 1
	setp.lt.s32 	%p20, %r47, 0;
	neg.f64 	%fd66, %fd64;
	selp.f64 	%fd67, %fd66, %fd64, %p19;
	selp.f64 	%fd68, %fd67, %fd64, %p20;
	selp.f64 	%fd22, 0d3FF0000000000000, %fd68, %p18;
	neg.f64 	%fd69, %fd63;
	fma.rn.f64 	%fd70, %fd63, 0dBFF71547652B82FE, 0d4338000000000000;
	{
	.reg .b32 %temp; 
	mov.b64 	{%r10, %temp}, %fd70;
	}
	mov.f64 	%fd71, 0dC338000000000000;
	add.rn.f64 	%fd72, %fd70, %fd71;
	fma.rn.f64 	%fd73, %fd72, 0dBFE62E42FEFA39EF, %fd69;
	fma.rn.f64 	%fd74, %fd72, 0dBC7ABC9E3B39803F, %fd73;
	fma.rn.f64 	%fd75, %fd74, 0d3E5ADE1569CE2BDF, 0d3E928AF3FCA213EA;
	fma.rn.f64 	%fd76, %fd75, %fd74, 0d3EC71DEE62401315;
	fma.rn.f64 	%fd77, %fd76, %fd74, 0d3EFA01997C89EB71;
	fma.rn.f64 	%fd78, %fd77, %fd74, 0d3F2A01A014761F65;
	fma.rn.f64 	%fd79, %fd78, %fd74, 0d3F56C16C1852B7AF;
	fma.rn.f64 	%fd80, %fd79, %fd74, 0d3F81111111122322;
	fma.rn.f64 	%fd81, %fd80, %fd74, 0d3FA55555555502A1;
	fma.rn.f64 	%fd82, %fd81, %fd74, 0d3FC5555555555511;
	fma.rn.f64 	%fd83, %fd82, %fd74, 0d3FE000000000000B;
	fma.rn.f64 	%fd84, %fd83, %fd74, 0d3FF0000000000000;
	fma.rn.f64 	%fd85, %fd84, %fd74, 0d3FF0000000000000;
	{
	.reg .b32 %temp; 
	mov.b64 	{%r11, %temp}, %fd85;
	}
	{
	.reg .b32 %temp; 
	mov.b64 	{%temp, %r12}, %fd85;
	}
	shl.b32 	%r48, %r10, 20;
	add.s32 	%r49, %r48, %r12;
	mov.b64 	%fd100, {%r11, %r49};
	{
	.reg .b32 %temp; 
	mov.b64 	{%temp, %r50}, %fd69;
	}
	mov.b32 	%f4, %r50;
	abs.f32 	%f2, %f4;
	setp.lt.f32 	%p21, %f2, 0f4086232B;
	@%p21 bra 	$L__BB0_16;
	setp.geu.f32 	%p22, %f2, 0f40874800;
	mov.f64 	%fd100, 0d0000000000000000;
	@%p22 bra 	$L__BB0_16;
	shr.u32 	%r51, %r10, 31;
	add.s32 	%r52, %r10, %r51;
	shr.s32 	%r53, %r52, 1;
	shl.b32 	%r54, %r53, 20;
	add.s32 	%r55, %r12, %r54;
	mov.b64 	%fd87, {%r11, %r55};
	sub.s32 	%r56, %r10, %r53;
	shl.b32 	%r57, %r56, 20;
	add.s32 	%r58, %r57, 1072693248;
	mov.b32 	%r59, 0;
	mov.b64 	%fd88, {%r59, %r58};
	mul.f64 	%fd100, %fd88, %fd87;
$L__BB0_16:
	setp.eq.s32 	%p23, %r1, 0;
	mul.f64 	%fd26, %fd22, %fd100;
	mov.f64 	%fd103, 0d3FF0000000000000;
	@%p23 bra 	$L__BB0_19;
	add.s32 	%r61, %r1, 1;
	cvt.rn.f64.u32 	%fd27, %r61;
	mov.b32 	%r67, 1;
	mov.f64 	%fd101, 0d3FF0000000000000;
	mov.f64 	%fd103, %fd101;
$L__BB0_18:
	mul.f64 	%fd103, %fd103, %fd101;
	add.s32 	%r67, %r67, 1;
	cvt.rn.f64.u32 	%fd101, %r67;
	setp.gt.f64 	%p24, %fd27, %fd101;
	@%p24 bra 	$L__BB0_18;
$L__BB0_19:
	cvta.to.global.u64 	%rd10, %rd2;
	cvta.to.global.u64 	%rd11, %rd3;
	div.rn.f64 	%fd91, %fd26, %fd103;
	div.rn.f64 	%fd92, %fd21, %fd91;
	shl.b32 	%r62, %r1, 3;
	mov.u32 	%r63, _ZZ6kernelPdPiS_E6cacheR;
	add.s32 	%r64, %r63, %r62;
	st.shared.f64 	[%r64], %fd92;
	bar.sync 	0;
	add.s32 	%r65, %r2, %r1;
	mul.wide.s32 	%rd12, %r65, 4;
	add.s64 	%rd13, %rd10, %rd12;
	st.global.u32 	[%rd13], %r1;
	ld.shared.f64 	%fd93, [%r64];
	mul.wide.s32 	%rd14, %r65, 8;
	add.s64 	%rd15, %rd11, %rd14;
	st.global.f64 	[%rd15], %fd93;
	ret;

}
.func  (.param .b64 func_retval0) __internal_accurate_pow(
	.param .b64 __internal_accurate_pow_param_0,
	.param .b64 __internal_accurate_pow_param_1
)
{
	.reg .pred 	%p<8>;
	.reg .b32 	%r<49>;
	.reg .b32 	%f<3>;
	.reg .b64 	%fd<109>;

	ld.param.f64 	%fd10, [__internal_accurate_pow_param_0];
	ld.param.f64 	%fd11, [__internal_accurate_pow_param_1];
	{
	.reg .b32 %temp; 
	mov.b64 	{%temp, %r46}, %fd10;
	}
	{
	.reg .b32 %temp; 
	mov.b64 	{%r45, %temp}, %fd10;
	}
	shr.u32 	%r47, %r46, 20;
	setp.gt.u32 	%p1, %r46, 1048575;
	@%p1 bra 	$L__BB1_2;
	mul.f64 	%fd12, %fd10, 0d4350000000000000;
	{
	.reg .b32 %temp; 
	mov.b64 	{%temp, %r46}, %fd12;
	}
	{
	.reg .b32 %temp; 
	mov.b64 	{%r45, %temp}, %fd12;
	}
	shr.u32 	%r16, %r46, 20;
	add.s32 	%r47, %r16, -54;
$L__BB1_2:
	add.s32 	%r48, %r47, -1023;
	and.b32  	%r17, %r46, -2146435073;
	or.b32  	%r18, %r17, 1072693248;
	mov.b64 	%fd107, {%r45, %r18};
	setp.lt.u32 	%p2, %r18, 1073127583;
	@%p2 bra 	$L__BB1_4;
	{
	.reg .b32 %temp; 
	mov.b64 	{%r19, %temp}, %fd107;
	}
	{
	.reg .b32 %temp; 
	mov.b64 	{%temp, %r20}, %fd107;
	}
	add.s32 	%r21, %r20, -1048576;
	mov.b64 	%fd107, {%r19, %r21};
	add.s32 	%r48, %r47, -1022;
$L__BB1_4:
	add.f64 	%fd13, %fd107, 0dBFF0000000000000;
	add.f64 	%fd14, %fd107, 0d3FF0000000000000;
	rcp.approx.ftz.f64 	%fd15, %fd14;
	neg.f64 	%fd16, %fd14;
	fma.rn.f64 	%fd17, %fd16, %fd15, 0d3FF0000000000000;
	fma.rn.f64 	%fd18, %fd17, %fd17, %fd17;
	fma.rn.f64 	%fd19, %fd18, %fd15, %fd15;
	mul.f64 	%fd20, %fd13, %fd19;
	fma.rn.f64 	%fd21, %fd13, %fd19, %fd20;
	mul.f64 	%fd22, %fd21, %fd21;
	fma.rn.f64 	%fd23, %fd22, 0d3EB0F5FF7D2CAFE2, 0d3ED0F5D241AD3B5A;
	fma.rn.f64 	%fd24, %fd23, %fd22, 0d3EF3B20A75488A3F;
	fma.rn.f64 	%fd25, %fd24, %fd22, 0d3F1745CDE4FAECD5;
	fma.rn.f64 	%fd26, %fd25, %fd22, 0d3F3C71C7258A578B;
	fma.rn.f64 	%fd27, %fd26, %fd22, 0d3F6249249242B910;
	fma.rn.f64 	%fd28, %fd27, %fd22, 0d3F89999999999DFB;
	sub.f64 	%fd29, %fd13, %fd21;
	add.f64 	%fd30, %fd29, %fd29;
	neg.f64 	%fd31, %fd21;
	fma.rn.f64 	%fd32, %fd31, %fd13, %fd30;
	mul.f64 	%fd33, %fd19, %fd32;
	fma.rn.f64 	%fd34, %fd22, %fd28, 0d3FB5555555555555;
	mov.f64 	%fd35, 0d3FB5555555555555;
	sub.f64 	%fd36, %fd35, %fd34;
	fma.rn.f64 	%fd37, %fd22, %fd28, %fd36;
	add.f64 	%fd38, %fd37, 0dBC46A4CB00B9E7B0;
	add.f64 	%fd39, %fd34, %fd38;
	sub.f64 	%fd40, %fd34, %fd39;
	add.f64 	%fd41, %fd38, %fd40;
	mul.rn.f64 	%fd42, %fd21, %fd21;
	neg.f64 	%fd43, %fd42;
	fma.rn.f64 	%fd44, %fd21, %fd21, %fd43;
	{
	.reg .b32 %temp; 
	mov.b64 	{%r22, %temp}, %fd33;
	}
	{
	.reg .b32 %temp; 
	mov.b64 	{%temp, %r23}, %fd33;
	}
	add.s32 	%r24, %r23, 1048576;
	mov.b64 	%fd45, {%r22, %r24};
	fma.rn.f64 	%fd46, %fd21, %fd45, %fd44;
	mul.rn.f64 	%fd47, %fd42, %fd21;
	neg.f64 	%fd48, %fd47;
	fma.rn.f64 	%fd49, %fd42, %fd21, %fd48;
	fma.rn.f64 	%fd50, %fd42, %fd33, %fd49;
	fma.rn.f64 	%fd51, %fd46, %fd21, %fd50;
	mul.rn.f64 	%fd52, %fd39, %fd47;
	neg.f64 	%fd53, %fd52;
	fma.rn.f64 	%fd54, %fd39, %fd47, %fd53;
	fma.rn.f64 	%fd55, %fd39, %fd51, %fd54;
	fma.rn.f64 	%fd56, %fd41, %fd47, %fd55;
	add.f64 	%fd57, %fd52, %fd56;
	sub.f64 	%fd58, %fd52, %fd57;
	add.f64 	%fd59, %fd56, %fd58;
	add.f64 	%fd60, %fd21, %fd57;
	sub.f64 	%fd61, %fd21, %fd60;
	add.f64 	%fd62, %fd57, %fd61;
	add.f64 	%fd63, %fd59, %fd62;
	add.f64 	%fd64, %fd33, %fd63;
	add.f64 	%fd65, %fd60, %fd64;
	sub.f64 	%fd66, %fd60, %fd65;
	add.f64 	%fd67, %fd64, %fd66;
	xor.b32  	%r25, %r48, -2147483648;
	mov.b32 	%r26, 1127219200;
	mov.b64 	%fd68, {%r25, %r26};
	mov.b32 	%r27, -2147483648;
	mov.b64 	%fd69, {%r27, %r26};
	sub.f64 	%fd70, %fd68, %fd69;
	fma.rn.f64 	%fd71, %fd70, 0d3FE62E42FEFA39EF, %fd65;
	fma.rn.f64 	%fd72, %fd70, 0dBFE62E42FEFA39EF, %fd71;
	sub.f64 	%fd73, %fd72, %fd65;
	sub.f64 	%fd74, %fd67, %fd73;
	fma.rn.f64 	%fd75, %fd70, 0d3C7ABC9E3B39803F, %fd74;
	add.f64 	%fd76, %fd71, %fd75;
	sub.f64 	%fd77, %fd71, %fd76;
	add.f64 	%fd78, %fd75, %fd77;
	{
	.reg .b32 %temp; 
	mov.b64 	{%temp, %r28}, %fd11;
	}
	{
	.reg .b32 %temp; 
	mov.b64 	{%r29, %temp}, %fd11;
	}
	shl.b32 	%r30, %r28, 1;
	setp.gt.u32 	%p3, %r30, -33554433;
	and.b32  	%r31, %r28, -15728641;
	selp.b32 	%r32, %r31, %r28, %p3;
	mov.b64 	%fd79, {%r29, %r32};
	mul.rn.f64 	%fd80, %fd76, %fd79;
	neg.f64 	%fd81, %fd80;
	fma.rn.f64 	%fd82, %fd76, %fd79, %fd81;
	fma.rn.f64 	%fd83, %fd78, %fd79, %fd82;
	add.f64 	%fd4, %fd80, %fd83;
	sub.f64 	%fd84, %fd80, %fd4;
	add.f64 	%fd5, %fd83, %fd84;
	fma.rn.f64 	%fd85, %fd4, 0d3FF71547652B82FE, 0d4338000000000000;
	{
	.reg .b32 %temp; 
	mov.b64 	{%r13, %temp}, %fd85;
	}
	mov.f64 	%fd86, 0dC338000000000000;
	add.rn.f64 	%fd87, %fd85, %fd86;
	fma.rn.f64 	%fd88, %fd87, 0dBFE62E42FEFA39EF, %fd4;
	fma.rn.f64 	%fd89, %fd87, 0dBC7ABC9E3B39803F, %fd88;
	fma.rn.f64 	%fd90, %fd89, 0d3E5ADE1569CE2BDF, 0d3E928AF3FCA213EA;
	fma.rn.f64 	%fd91, %fd90, %fd89, 0d3EC71DEE62401315;
	fma.rn.f64 	%fd92, %fd91, %fd89, 0d3EFA01997C89EB71;
	fma.rn.f64 	%fd93, %fd92, %fd89, 0d3F2A01A014761F65;
	fma.rn.f64 	%fd94, %fd93, %fd89, 0d3F56C16C1852B7AF;
	fma.rn.f64 	%fd95, %fd94, %fd89, 0d3F81111111122322;
	fma.rn.f64 	%fd96, %fd95, %fd89, 0d3FA55555555502A1;
	fma.rn.f64 	%fd97, %fd96, %fd89, 0d3FC5555555555511;
	fma.rn.f64 	%fd98, %fd97, %fd89, 0d3FE000000000000B;
	fma.rn.f64 	%fd99, %fd98, %fd89, 0d3FF0000000000000;
	fma.rn.f64 	%fd100, %fd99, %fd89, 0d3FF0000000000000;
	{
	.reg .b32 %temp; 
	mov.b64 	{%r14, %temp}, %fd100;
	}
	{
	.reg .b32 %temp; 
	mov.b64 	{%temp, %r15}, %fd100;
	}
	shl.b32 	%r33, %r13, 20;
	add.s32 	%r34, %r33, %r15;
	mov.b64 	%fd108, {%r14, %r34};
	{
	.reg .b32 %temp; 
	mov.b64 	{%temp, %r35}, %fd4;
	}
	mov.b32 	%f2, %r35;
	abs.f32 	%f1, %f2;
	setp.lt.f32 	%p4, %f1, 0f4086232B;
	@%p4 bra 	$L__BB1_7;
	setp.lt.f64 	%p5, %fd4, 0d0000000000000000;
	add.f64 	%fd101, %fd4, 0d7FF0000000000000;
	selp.f64 	%fd108, 0d0000000000000000, %fd101, %p5;
	setp.geu.f32 	%p6, %f1, 0f40874800;
	@%p6 bra 	$L__BB1_7;
	shr.u32 	%r36, %r13, 31;
	add.s32 	%r37, %r13, %r36;
	shr.s32 	%r38, %r37, 1;
	shl.b32 	%r39, %r38, 20;
	add.s32 	%r40, %r15, %r39;
	mov.b64 	%fd102, {%r14, %r40};
	sub.s32 	%r41, %r13, %r38;
	shl.b32 	%r42, %r41, 20;
	add.s32 	%r43, %r42, 1072693248;
	mov.b32 	%r44, 0;
	mov.b64 	%fd103, {%r44, %r43};
	mul.f64 	%fd108, %fd103, %fd102;
$L__BB1_7:
	abs.f64 	%fd104, %fd108;
	setp.eq.f64 	%p7, %fd104, 0d7FF0000000000000;
	fma.rn.f64 	%fd105, %fd108, %fd5, %fd108;
	selp.f64 	%fd106, %fd108, %fd105, %p7;
	st.param.f64 	[func_retval0], %fd106;
	ret;

}


// ===== COMPILED SASS (sm_100) =====

	.target	sm_100

	.elftype	@"ET_EXEC"


//--------------------- .note.nv.tkinfo           --------------------------
	.section	.note.nv.tkinfo,"",@"SHT_NOTE"
	.sectionflags	@"SHF_NOTE_NV_TKINFO"
	.tkinfo
        /*0018*/ 	.word	0x00000002
        /*0030*/ 	.string	""
        /*0030*/ 	.string	"ptxas"
        /*0030*/ 	.string	"Cuda compilation tools, release 13.0, V13.0.88"
        /*0030*/ 	.string	"Build cuda_13.0.r13.0/compiler.36424714_0"
        /*0030*/ 	.string	"-arch sm_100 -m 64 "



//--------------------- .note.nv.cuinfo           --------------------------
	.section	.note.nv.cuinfo,"",@"SHT_NOTE"
	.sectionflags	@"SHF_NOTE_NV_CUINFO"
        /*0018*/ 	.short	0x0002
        /*001a*/ 	.short	0x0064
        /*001c*/ 	.short	0x0082
	.zero		2


//--------------------- .nv.info                  --------------------------
	.section	.nv.info,"",@"SHT_CUDA_INFO"
	.align	4


	//----- nvinfo : EIATTR_REGCOUNT
	.align		4
        /*0000*/ 	.byte	0x04, 0x2f
        /*0002*/ 	.short	(.L_1 - .L_0)
	.align		4
.L_0:
        /*0004*/ 	.word	index@(_Z6kernelPdPiS_)
        /*0008*/ 	.word	0x00000022


	//----- nvinfo : EIATTR_FRAME_SIZE
	.align		4
.L_1:
        /*000c*/ 	.byte	0x04, 0x11
        /*000e*/ 	.short	(.L_3 - .L_2)
	.align		4
.L_2:
        /*0010*/ 	.word	index@($_Z6kernelPdPiS_$__internal_accurate_pow)
        /*0014*/ 	.word	0x00000000


	//----- nvinfo : EIATTR_FRAME_SIZE
	.align		4
.L_3:
        /*0018*/ 	.byte	0x04, 0x11
        /*001a*/ 	.short	(.L_5 - .L_4)
	.align		4
.L_4:
        /*001c*/ 	.word	index@($__internal_0_$__cuda_sm20_div_rn_f64_full)
        /*0020*/ 	.word	0x00000000


	//----- nvinfo : EIATTR_FRAME_SIZE
	.align		4
.L_5:
        /*0024*/ 	.byte	0x04, 0x11
        /*0026*/ 	.short	(.L_7 - .L_6)
	.align		4
.L_6:
        /*0028*/ 	.word	index@(_Z6kernelPdPiS_)
        /*002c*/ 	.word	0x00000000


	//----- nvinfo : EIATTR_MIN_STACK_SIZE
	.align		4
.L_7:
        /*0030*/ 	.byte	0x04, 0x12
        /*0032*/ 	.short	(.L_9 - .L_8)
	.align		4
.L_8:
        /*0034*/ 	.word	index@(_Z6kernelPdPiS_)
        /*0038*/ 	.word	0x00000000
.L_9:


//--------------------- .nv.compat                --------------------------
	.section	.nv.compat,"",@"SHT_CUDA_COMPAT_INFO"
	.align	4
        /*0000*/ 	.byte	0x02, 0x09, 0x00, 0x00, 0x02, 0x02, 0x01, 0x00, 0x02, 0x05, 0x05, 0x00, 0x03, 0x07, 0x01, 0x01
        /*0010*/ 	.byte	0x02, 0x03, 0x00, 0x00, 0x02, 0x06, 0x01, 0x00, 0x04, 0x0b, 0x08, 0x00, 0x01, 0x00, 0x00, 0x00
        /*0020*/ 	.byte	0x00, 0x00, 0x00, 0x00


//--------------------- .nv.info._Z6kernelPdPiS_  --------------------------
	.section	.nv.info._Z6kernelPdPiS_,"",@"SHT_CUDA_INFO"
	.sectionflags	@""
	.align	4


	//----- nvinfo : EIATTR_CUDA_API_VERSION
	.align		4
        /*0000*/ 	.byte	0x04, 0x37
        /*0002*/ 	.short	(.L_11 - .L_10)
.L_10:
        /*0004*/ 	.word	0x00000082


	//----- nvinfo : EIATTR_KPARAM_INFO
	.align		4
.L_11:
        /*0008*/ 	.byte	0x04, 0x17
        /*000a*/ 	.short	(.L_13 - .L_12)
.L_12:
        /*000c*/ 	.word	0x00000000
        /*0010*/ 	.short	0x0002
        /*0012*/ 	.short	0x0010
        /*0014*/ 	.byte	0x00, 0xf5, 0x21, 0x00


	//----- nvinfo : EIATTR_KPARAM_INFO
	.align		4
.L_13:
        /*0018*/ 	.byte	0x04, 0x17
        /*001a*/ 	.short	(.L_15 - .L_14)
.L_14:
        /*001c*/ 	.word	0x00000000
        /*0020*/ 	.short	0x0001
        /*0022*/ 	.short	0x0008
        /*0024*/ 	.byte	0x00, 0xf5, 0x21, 0x00


	//----- nvinfo : EIATTR_KPARAM_INFO
	.align		4
.L_15:
        /*0028*/ 	.byte	0x04, 0x17
        /*002a*/ 	.short	(.L_17 - .L_16)
.L_16:
        /*002c*/ 	.word	0x00000000
        /*0030*/ 	.short	0x0000
        /*0032*/ 	.short	0x0000
        /*0034*/ 	.byte	0x00, 0xf5, 0x21, 0x00


	//----- nvinfo : EIATTR_SPARSE_MMA_MASK
	.align		4
.L_17:
        /*0038*/ 	.byte	0x03, 0x50
        /*003a*/ 	.short	0x0000


	//----- nvinfo : EIATTR_MAXREG_COUNT
	.align		4
        /*003c*/ 	.byte	0x03, 0x1b
        /*003e*/ 	.short	0x00ff


	//----- nvinfo : EIATTR_NUM_BARRIERS
	.align		4
        /*0040*/ 	.byte	0x02, 0x4c
        /*0042*/ 	.byte	0x01
	.zero		1


	//----- nvinfo : EIATTR_MERCURY_ISA_VERSION
	.align		4
        /*0044*/ 	.byte	0x03, 0x5f
        /*0046*/ 	.short	0x0101


	//----- nvinfo : EIATTR_VRC_CTA_INIT_COUNT
	.align		4
        /*0048*/ 	.byte	0x02, 0x4a
	.zero		1
	.zero		1


	//----- nvinfo : EIATTR_EXIT_INSTR_OFFSETS
	.align		4
        /*004c*/ 	.byte	0x04, 0x1c
        /*004e*/ 	.short	(.L_19 - .L_18)


	//   ....[0]....
.L_18:
        /*0050*/ 	.word	0x000013c0


	//----- nvinfo : EIATTR_CRS_STACK_SIZE
	.align		4
.L_19:
        /*0054*/ 	.byte	0x04, 0x1e
        /*0056*/ 	.short	(.L_21 - .L_20)
.L_20:
        /*0058*/ 	.word	0x00000000


	//----- nvinfo : EIATTR_CBANK_PARAM_SIZE
	.align		4
.L_21:
        /*005c*/ 	.byte	0x03, 0x19
        /*005e*/ 	.short	0x0018


	//----- nvinfo : EIATTR_PARAM_CBANK
	.align		4
        /*0060*/ 	.byte	0x04, 0x0a
        /*0062*/ 	.short	(.L_23 - .L_22)
	.align		4
.L_22:
        /*0064*/ 	.word	index@(.nv.constant0._Z6kernelPdPiS_)
        /*0068*/ 	.short	0x0380
        /*006a*/ 	.short	0x0018


	//----- nvinfo : EIATTR_SW_WAR
	.align		4
.L_23:
        /*006c*/ 	.byte	0x04, 0x36
        /*006e*/ 	.short	(.L_25 - .L_24)
.L_24:
        /*0070*/ 	.word	0x00000008
.L_25:


//--------------------- .nv.callgraph             --------------------------
	.section	.nv.callgraph,"",@"SHT_CUDA_CALLGRAPH"
	.align	4
	.sectionentsize	8
	.align		4
        /*0000*/ 	.word	0x00000000
	.align		4
        /*0004*/ 	.word	0xffffffff
	.align		4
        /*0008*/ 	.word	0x00000000
	.align		4
        /*000c*/ 	.word	0xfffffffe
	.align		4
        /*0010*/ 	.word	0x00000000
	.align		4
        /*0014*/ 	.word	0xfffffffd
	.align		4
        /*0018*/ 	.word	0x00000000
	.align		4
        /*001c*/ 	.word	0xfffffffc


//--------------------- .text._Z6kernelPdPiS_     --------------------------
	.section	.text._Z6kernelPdPiS_,"ax",@progbits
	.align	128
        .global         _Z6kernelPdPiS_
        .type           _Z6kernelPdPiS_,@function
        .size           _Z6kernelPdPiS_,(.L_x_28 - _Z6kernelPdPiS_)
        .other          _Z6kernelPdPiS_,@"STO_CUDA_ENTRY STV_DEFAULT"
_Z6kernelPdPiS_:
.text._Z6kernelPdPiS_:
[----:B------:R-:W-:Y:S01]  /*0000*/  LDC R1, c[0x0][0x37c] ;  /* 0x0000df00ff017b82 */ /* 0x000fe20000000800 */
[----:B------:R-:W0:Y:S07]  /*0010*/  S2R R13, SR_CTAID.X ;  /* 0x00000000000d7919 */ /* 0x000e2e0000002500 */
[----:B------:R-:W0:Y:S01]  /*0020*/  LDC.64 R10, c[0x0][0x380] ;  /* 0x0000e000ff0a7b82 */ /* 0x000e220000000a00 */
[----:B------:R-:W1:Y:S01]  /*0030*/  LDCU.64 UR6, c[0x0][0x358] ;  /* 0x00006b00ff0677ac */ /* 0x000e620008000a00 */
[----:B0-----:R-:W-:-:S05]  /*0040*/  IMAD.WIDE.U32 R10, R13, 0x8, R10 ;  /* 0x000000080d0a7825 */ /* 0x001fca00078e000a */
[----:B-1----:R-:W2:Y:S01]  /*0050*/  LDG.E.64 R2, desc[UR6][R10.64] ;  /* 0x000000060a027981 */ /* 0x002ea2000c1e1b00 */
[----:B------:R-:W0:Y:S01]  /*0060*/  LDCU UR4, c[0x0][0x360] ;  /* 0x00006c00ff0477ac */ /* 0x000e220008000800 */
[----:B------:R-:W-:Y:S01]  /*0070*/  BSSY.RECONVERGENT B0, `(.L_x_0) ;  /* 0x0000011000007945 */ /* 0x000fe20003800200 */
[----:B------:R-:W1:Y:S02]  /*0080*/  S2R R0, SR_TID.X ;  /* 0x0000000000007919 */ /* 0x000e640000002100 */
[----:B-1----:R-:W1:Y:S02]  /*0090*/  I2F.F64.U32 R8, R0 ;  /* 0x0000000000087312 */ /* 0x002e640000201800 */
[--C-:B-1----:R-:W-:Y:S01]  /*00a0*/  SHF.R.U32.HI R4, RZ, 0x14, R9.reuse ;  /* 0x00000014ff047819 */ /* 0x102fe20000011609 */
[----:B------:R-:W-:Y:S02]  /*00b0*/  IMAD.MOV.U32 R26, RZ, RZ, R8 ;  /* 0x000000ffff1a7224 */ /* 0x000fe400078e0008 */
[----:B------:R-:W-:Y:S01]  /*00c0*/  IMAD.MOV.U32 R27, RZ, RZ, R9 ;  /* 0x000000ffff1b7224 */ /* 0x000fe200078e0009 */
[----:B------:R-:W-:-:S05]  /*00d0*/  LOP3.LUT R4, R4, 0x7ff, RZ, 0xc0, !PT ;  /* 0x000007ff04047812 */ /* 0x000fca00078ec0ff */
[----:B------:R-:W-:Y:S01]  /*00e0*/  VIADD R7, R4, 0xfffffc0c ;  /* 0xfffffc0c04077836 */ /* 0x000fe20000000000 */
[----:B------:R-:W-:-:S04]  /*00f0*/  MOV R4, 0x180 ;  /* 0x0000018000047802 */ /* 0x000fc80000000f00 */
[CC--:B------:R-:W-:Y:S02]  /*0100*/  SHF.L.U32 R5, R8.reuse, R7.reuse, RZ ;  /* 0x0000000708057219 */ /* 0x0c0fe400000006ff */
[----:B------:R-:W-:Y:S01]  /*0110*/  SHF.L.U64.HI R6, R8, R7, R9 ;  /* 0x0000000708067219 */ /* 0x000fe20000010209 */
[----:B0-----:R-:W-:Y:S01]  /*0120*/  IMAD R7, R13, UR4, RZ ;  /* 0x000000040d077c24 */ /* 0x001fe2000f8e02ff */
[----:B------:R-:W-:-:S04]  /*0130*/  ISETP.NE.U32.AND P0, PT, R5, RZ, PT ;  /* 0x000000ff0500720c */ /* 0x000fc80003f05070 */
[----:B------:R-:W-:Y:S01]  /*0140*/  ISETP.NE.AND.EX P0, PT, R6, -0x80000000, PT, P0 ;  /* 0x800000000600780c */ /* 0x000fe20003f05300 */
[----:B--2---:R-:W-:-:S08]  /*0150*/  DADD R2, R2, 3 ;  /* 0x4008000002027429 */ /* 0x004fd00000000000 */
[----:B------:R-:W-:-:S11]  /*0160*/  DADD R24, -RZ, |R2| ;  /* 0x00000000ff187229 */ /* 0x000fd60000000502 */
[----:B------:R-:W-:Y:S05]  /*0170*/  CALL.REL.NOINC `($_Z6kernelPdPiS_$__internal_accurate_pow) ;  /* 0x0000001800107944 */ /* 0x000fea0003c00000 */
[----:B------:R-:W-:Y:S05]  /*0180*/  BSYNC.RECONVERGENT B0 ;  /* 0x0000000000007941 */ /* 0x000fea0003800200 */
.L_x_0:
[----:B------:R-:W-:Y:S01]  /*0190*/  DSETP.NEU.AND P1, PT, R2, RZ, PT ;  /* 0x000000ff0200722a */ /* 0x000fe20003f2d000 */
[----:B------:R-:W-:Y:S01]  /*01a0*/  ISETP.LT.AND P0, PT, R3, RZ, !P0 ;  /* 0x000000ff0300720c */ /* 0x000fe20004701270 */
[----:B------:R-:W-:Y:S02]  /*01b0*/  DADD R10, R8, R2 ;  /* 0x00000000080a7229 */ /* 0x000fe40000000002 */
[----:B------:R-:W-:-:S08]  /*01c0*/  DADD R12, -RZ, -R14 ;  /* 0x00000000ff0c7229 */ /* 0x000fd0000000090e */
[----:B------:R-:W-:Y:S02]  /*01d0*/  LOP3.LUT R10, R11, 0x7ff00000, RZ, 0xc0, !PT ;  /* 0x7ff000000b0a7812 */ /* 0x000fe400078ec0ff */
[----:B------:R-:W-:Y:S02]  /*01e0*/  FSEL R14, R12, R14, P0 ;  /* 0x0000000e0c0e7208 */ /* 0x000fe40000000000 */
[----:B------:R-:W-:Y:S02]  /*01f0*/  ISETP.NE.AND P3, PT, R10, 0x7ff00000, PT ;  /* 0x7ff000000a00780c */ /* 0x000fe40003f65270 */
[----:B------:R-:W-:Y:S01]  /*0200*/  FSEL R15, R13, R15, P0 ;  /* 0x0000000f0d0f7208 */ /* 0x000fe20000000000 */
[----:B------:R-:W-:Y:S10]  /*0210*/  @P1 BRA `(.L_x_1) ;  /* 0x0000000000181947 */ /* 0x000ff40003800000 */
[----:B------:R-:W-:Y:S01]  /*0220*/  ISETP.GE.AND P2, PT, R9, RZ, PT ;  /* 0x000000ff0900720c */ /* 0x000fe20003f46270 */
[----:B------:R-:W-:Y:S01]  /*0230*/  IMAD.MOV.U32 R14, RZ, RZ, RZ ;  /* 0x000000ffff0e7224 */ /* 0x000fe200078e00ff */
[----:B------:R-:W-:-:S04]  /*0240*/  ISETP.NE.U32.AND P1, PT, R5, RZ, PT ;  /* 0x000000ff0500720c */ /* 0x000fc80003f25070 */
[----:B------:R-:W-:-:S04]  /*0250*/  ISETP.NE.AND.EX P1, PT, R6, -0x80000000, PT, P1 ;  /* 0x800000000600780c */ /* 0x000fc80003f25310 */
[----:B------:R-:W-:-:S04]  /*0260*/  SEL R15, R3, RZ, !P1 ;  /* 0x000000ff030f7207 */ /* 0x000fc80004800000 */
[----:B------:R-:W-:-:S07]  /*0270*/  @!P2 LOP3.LUT R15, R15, 0x7ff00000, RZ, 0xfc, !PT ;  /* 0x7ff000000f0fa812 */ /* 0x000fce00078efcff */
.L_x_1:
[----:B------:R-:W-:Y:S04]  /*0280*/  BSSY.RECONVERGENT B0, `(.L_x_2) ;  /* 0x000000e000007945 */ /* 0x000fe80003800200 */
[----:B------:R-:W-:Y:S05]  /*0290*/  @P3 BRA `(.L_x_3) ;  /* 0x0000000000303947 */ /* 0x000fea0003800000 */
[----:B------:R-:W-:-:S14]  /*02a0*/  DSETP.NAN.AND P1, PT, R2, R2, PT ;  /* 0x000000020200722a */ /* 0x000fdc0003f28000 */
[----:B------:R-:W-:Y:S01]  /*02b0*/  @P1 DADD R14, R8, R2 ;  /* 0x00000000080e1229 */ /* 0x000fe20000000002 */
[----:B------:R-:W-:Y:S10]  /*02c0*/  @P1 BRA `(.L_x_3) ;  /* 0x0000000000241947 */ /* 0x000ff40003800000 */
[----:B------:R-:W-:-:S14]  /*02d0*/  DSETP.NEU.AND P1, PT, |R2|, +INF , PT ;  /* 0x7ff000000200742a */ /* 0x000fdc0003f2d200 */
[----:B------:R-:W-:Y:S05]  /*02e0*/  @P1 BRA `(.L_x_3) ;  /* 0x00000000001c1947 */ /* 0x000fea0003800000 */
[C---:B------:R-:W-:Y:S01]  /*02f0*/  ISETP.GE.AND P1, PT, R9.reuse, RZ, PT ;  /* 0x000000ff0900720c */ /* 0x040fe20003f26270 */
[----:B------:R-:W-:Y:S01]  /*0300*/  IMAD.MOV.U32 R14, RZ, RZ, RZ ;  /* 0x000000ffff0e7224 */ /* 0x000fe200078e00ff */
[----:B------:R-:W-:Y:S02]  /*0310*/  LOP3.LUT R4, R9, 0x7fffffff, RZ, 0xc0, !PT ;  /* 0x7fffffff09047812 */ /* 0x000fe400078ec0ff */
[----:B------:R-:W-:Y:S02]  /*0320*/  SEL R15, RZ, 0x7ff00000, !P1 ;  /* 0x7ff00000ff0f7807 */ /* 0x000fe40004800000 */
[----:B------:R-:W-:-:S03]  /*0330*/  ISETP.NE.AND P1, PT, R4, 0x3fe00000, PT ;  /* 0x3fe000000400780c */ /* 0x000fc60003f25270 */
[----:B------:R-:W-:-:S05]  /*0340*/  VIADD R4, R15, 0x80000000 ;  /* 0x800000000f047836 */ /* 0x000fca0000000000 */
[----:B------:R-:W-:-:S07]  /*0350*/  @P0 SEL R15, R4, R15, P1 ;  /* 0x0000000f040f0207 */ /* 0x000fce0000800000 */
.L_x_3:
[----:B------:R-:W-:Y:S05]  /*0360*/  BSYNC.RECONVERGENT B0 ;  /* 0x0000000000007941 */ /* 0x000fea0003800200 */
.L_x_2:
[----:B------:R-:W-:Y:S01]  /*0370*/  IMAD.MOV.U32 R10, RZ, RZ, 0x652b82fe ;  /* 0x652b82feff0a7424 */ /* 0x000fe200078e00ff */
[----:B------:R-:W-:Y:S01]  /*0380*/  UMOV UR4, 0xfefa39ef ;  /* 0xfefa39ef00047882 */ /* 0x000fe20000000000 */
[----:B------:R-:W-:Y:S01]  /*0390*/  IMAD.MOV.U32 R11, RZ, RZ, 0x3ff71547 ;  /* 0x3ff71547ff0b7424 */ /* 0x000fe200078e00ff */
[----:B------:R-:W-:Y:S01]  /*03a0*/  UMOV UR5, 0x3fe62e42 ;  /* 0x3fe62e4200057882 */ /* 0x000fe20000000000 */
[----:B------:R-:W-:Y:S01]  /*03b0*/  DADD R20, -RZ, -R2 ;  /* 0x00000000ff147229 */ /* 0x000fe20000000902 */
[----:B------:R-:W-:-:S03]  /*03c0*/  ISETP.NE.AND P2, PT, R0, RZ, PT ;  /* 0x000000ff0000720c */ /* 0x000fc60003f45270 */
[----:B------:R-:W-:-:S06]  /*03d0*/  DFMA R10, R2, -R10, 6.75539944105574400000e+15 ;  /* 0x43380000020a742b */ /* 0x000fcc000000080a */
[----:B------:R-:W-:Y:S02]  /*03e0*/  FSETP.GEU.AND P0, PT, |R21|, 4.1917929649353027344, PT ;  /* 0x4086232b1500780b */ /* 0x000fe40003f0e200 */
[----:B------:R-:W-:-:S08]  /*03f0*/  DADD R12, R10, -6.75539944105574400000e+15 ;  /* 0xc33800000a0c7429 */ /* 0x000fd00000000000 */
[----:B------:R-:W-:Y:S01]  /*0400*/  DFMA R16, R12, -UR4, -R2 ;  /* 0x800000040c107c2b */ /* 0x000fe20008000802 */
[----:B------:R-:W-:Y:S01]  /*0410*/  UMOV UR4, 0x3b39803f ;  /* 0x3b39803f00047882 */ /* 0x000fe20000000000 */
[----:B------:R-:W-:-:S06]  /*0420*/  UMOV UR5, 0x3c7abc9e ;  /* 0x3c7abc9e00057882 */ /* 0x000fcc0000000000 */
[----:B------:R-:W-:Y:S01]  /*0430*/  DFMA R12, R12, -UR4, R16 ;  /* 0x800000040c0c7c2b */ /* 0x000fe20008000010 */
[----:B------:R-:W-:Y:S01]  /*0440*/  UMOV UR4, 0x69ce2bdf ;  /* 0x69ce2bdf00047882 */ /* 0x000fe20000000000 */
[----:B------:R-:W-:Y:S01]  /*0450*/  IMAD.MOV.U32 R16, RZ, RZ, -0x35dec16 ;  /* 0xfca213eaff107424 */ /* 0x000fe200078e00ff */
[----:B------:R-:W-:Y:S01]  /*0460*/  UMOV UR5, 0x3e5ade15 ;  /* 0x3e5ade1500057882 */ /* 0x000fe20000000000 */
[----:B------:R-:W-:-:S06]  /*0470*/  IMAD.MOV.U32 R17, RZ, RZ, 0x3e928af3 ;  /* 0x3e928af3ff117424 */ /* 0x000fcc00078e00ff */
[----:B------:R-:W-:Y:S01]  /*0480*/  DFMA R16, R12, UR4, R16 ;  /* 0x000000040c107c2b */ /* 0x000fe20008000010 */
[----:B------:R-:W-:Y:S01]  /*0490*/  UMOV UR4, 0x62401315 ;  /* 0x6240131500047882 */ /* 0x000fe20000000000 */
[----:B------:R-:W-:-:S06]  /*04a0*/  UMOV UR5, 0x3ec71dee ;  /* 0x3ec71dee00057882 */ /* 0x000fcc0000000000 */
[----:B------:R-:W-:Y:S01]  /*04b0*/  DFMA R16, R12, R16, UR4 ;  /* 0x000000040c107e2b */ /* 0x000fe20008000010 */
        /* <DEDUP_REMOVED lines=20> */
[----:B------:R-:W-:-:S08]  /*0600*/  DFMA R16, R12, R16, UR4 ;  /* 0x000000040c107e2b */ /* 0x000fd00008000010 */
[----:B------:R-:W-:-:S08]  /*0610*/  DFMA R16, R12, R16, 1 ;  /* 0x3ff000000c10742b */ /* 0x000fd00000000010 */
[----:B------:R-:W-:Y:S01]  /*0620*/  DFMA R18, R12, R16, 1 ;  /* 0x3ff000000c12742b */ /* 0x000fe20000000010 */
[----:B------:R-:W-:Y:S02]  /*0630*/  IMAD.MOV.U32 R12, RZ, RZ, 0x0 ;  /* 0x00000000ff0c7424 */ /* 0x000fe400078e00ff */
[----:B------:R-:W-:-:S07]  /*0640*/  IMAD.MOV.U32 R13, RZ, RZ, 0x3ff00000 ;  /* 0x3ff00000ff0d7424 */ /* 0x000fce00078e00ff */
[----:B------:R-:W-:Y:S02]  /*0650*/  IMAD R17, R10, 0x100000, R19 ;  /* 0x001000000a117824 */ /* 0x000fe400078e0213 */
[----:B------:R-:W-:Y:S01]  /*0660*/  IMAD.MOV.U32 R16, RZ, RZ, R18 ;  /* 0x000000ffff107224 */ /* 0x000fe200078e0012 */
[----:B------:R-:W-:Y:S06]  /*0670*/  @!P0 BRA `(.L_x_4) ;  /* 0x0000000000348947 */ /* 0x000fec0003800000 */
[----:B------:R-:W-:Y:S01]  /*0680*/  FSETP.GEU.AND P1, PT, |R21|, 4.2275390625, PT ;  /* 0x408748001500780b */ /* 0x000fe20003f2e200 */
[C---:B------:R-:W-:Y:S02]  /*0690*/  DADD R16, -R2.reuse, +INF ;  /* 0x7ff0000002107429 */ /* 0x040fe40000000100 */
[----:B------:R-:W-:-:S08]  /*06a0*/  DSETP.GT.AND P0, PT, R2, RZ, PT ;  /* 0x000000ff0200722a */ /* 0x000fd00003f04000 */
[----:B------:R-:W-:Y:S02]  /*06b0*/  FSEL R16, R16, RZ, !P0 ;  /* 0x000000ff10107208 */ /* 0x000fe40004000000 */
[----:B------:R-:W-:Y:S01]  /*06c0*/  FSEL R17, R17, RZ, !P0 ;  /* 0x000000ff11117208 */ /* 0x000fe20004000000 */
[----:B------:R-:W-:Y:S06]  /*06d0*/  @P1 BRA `(.L_x_4) ;  /* 0x00000000001c1947 */ /* 0x000fec0003800000 */
[----:B------:R-:W-:Y:S01]  /*06e0*/  LEA.HI R4, R10, R10, RZ, 0x1 ;  /* 0x0000000a0a047211 */ /* 0x000fe200078f08ff */
[----:B------:R-:W-:-:S03]  /*06f0*/  IMAD.MOV.U32 R16, RZ, RZ, RZ ;  /* 0x000000ffff107224 */ /* 0x000fc600078e00ff */
[----:B------:R-:W-:-:S05]  /*0700*/  SHF.R.S32.HI R11, RZ, 0x1, R4 ;  /* 0x00000001ff0b7819 */ /* 0x000fca0000011404 */
[----:B------:R-:W-:Y:S02]  /*0710*/  IMAD.IADD R10, R10, 0x1, -R11 ;  /* 0x000000010a0a7824 */ /* 0x000fe400078e0a0b */
[----:B------:R-:W-:-:S03]  /*0720*/  IMAD R19, R11, 0x100000, R19 ;  /* 0x001000000b137824 */ /* 0x000fc600078e0213 */
[----:B------:R-:W-:-:S06]  /*0730*/  LEA R17, R10, 0x3ff00000, 0x14 ;  /* 0x3ff000000a117811 */ /* 0x000fcc00078ea0ff */
[----:B------:R-:W-:-:S11]  /*0740*/  DMUL R16, R18, R16 ;  /* 0x0000001012107228 */ /* 0x000fd60000000000 */
.L_x_4:
[----:B------:R-:W-:Y:S04]  /*0750*/  BSSY.RECONVERGENT B0, `(.L_x_5) ;  /* 0x000000e000007945 */ /* 0x000fe80003800200 */
[----:B------:R-:W-:Y:S05]  /*0760*/  @!P2 BRA `(.L_x_6) ;  /* 0x000000000030a947 */ /* 0x000fea0003800000 */
[----:B------:R-:W-:Y:S02]  /*0770*/  VIADD R10, R0, 0x1 ;  /* 0x00000001000a7836 */ /* 0x000fe40000000000 */
[----:B------:R-:W-:Y:S02]  /*0780*/  IMAD.MOV.U32 R4, RZ, RZ, 0x1 ;  /* 0x00000001ff047424 */ /* 0x000fe400078e00ff */
[----:B------:R-:W-:Y:S02]  /*0790*/  IMAD.MOV.U32 R18, RZ, RZ, 0x0 ;  /* 0x00000000ff127424 */ /* 0x000fe400078e00ff */
[----:B------:R-:W0:Y:S01]  /*07a0*/  I2F.F64.U32 R10, R10 ;  /* 0x0000000a000a7312 */ /* 0x000e220000201800 */
[----:B------:R-:W-:Y:S02]  /*07b0*/  IMAD.MOV.U32 R19, RZ, RZ, 0x3ff00000 ;  /* 0x3ff00000ff137424 */ /* 0x000fe400078e00ff */
[----:B------:R-:W-:Y:S02]  /*07c0*/  IMAD.MOV.U32 R12, RZ, RZ, 0x0 ;  /* 0x00000000ff0c7424 */ /* 0x000fe400078e00ff */
[----:B------:R-:W-:-:S07]  /*07d0*/  IMAD.MOV.U32 R13, RZ, RZ, 0x3ff00000 ;  /* 0x3ff00000ff0d7424 */ /* 0x000fce00078e00ff */
.L_x_7:
[----:B------:R-:W-:Y:S01]  /*07e0*/  VIADD R4, R4, 0x1 ;  /* 0x0000000104047836 */ /* 0x000fe20000000000 */
[----:B------:R-:W-:-:S03]  /*07f0*/  DMUL R12, R18, R12 ;  /* 0x0000000c120c7228 */ /* 0x000fc60000000000 */
[----:B------:R-:W0:Y:S02]  /*0800*/  I2F.F64.U32 R18, R4 ;  /* 0x0000000400127312 */ /* 0x000e240000201800 */
[----:B0-----:R-:W-:-:S14]  /*0810*/  DSETP.GT.AND P0, PT, R10, R18, PT ;  /* 0x000000120a00722a */ /* 0x001fdc0003f04000 */
[----:B------:R-:W-:Y:S05]  /*0820*/  @P0 BRA `(.L_x_7) ;  /* 0xfffffffc00ec0947 */ /* 0x000fea000383ffff */
.L_x_6:
[----:B------:R-:W-:Y:S05]  /*0830*/  BSYNC.RECONVERGENT B0 ;  /* 0x0000000000007941 */ /* 0x000fea0003800200 */
.L_x_5:
[----:B------:R-:W0:Y:S01]  /*0840*/  MUFU.RCP64H R11, R13 ;  /* 0x0000000d000b7308 */ /* 0x000e220000001800 */
[----:B------:R-:W-:Y:S01]  /*0850*/  IMAD.MOV.U32 R10, RZ, RZ, 0x1 ;  /* 0x00000001ff0a7424 */ /* 0x000fe200078e00ff */
[----:B------:R-:W-:Y:S01]  /*0860*/  DSETP.NEU.AND P0, PT, R2, 1, PT ;  /* 0x3ff000000200742a */ /* 0x000fe20003f0d000 */
[----:B------:R-:W-:Y:S04]  /*0870*/  BSSY.RECONVERGENT B0, `(.L_x_8) ;  /* 0x000001c000007945 */ /* 0x000fe80003800200 */
[----:B0-----:R-:W-:-:S08]  /*0880*/  DFMA R18, R10, -R12, 1 ;  /* 0x3ff000000a12742b */ /* 0x001fd0000000080c */
[----:B------:R-:W-:-:S08]  /*0890*/  DFMA R18, R18, R18, R18 ;  /* 0x000000121212722b */ /* 0x000fd00000000012 */
[----:B------:R-:W-:Y:S01]  /*08a0*/  DFMA R18, R10, R18, R10 ;  /* 0x000000120a12722b */ /* 0x000fe2000000000a */
[----:B------:R-:W-:Y:S02]  /*08b0*/  FSEL R10, R14, RZ, P0 ;  /* 0x000000ff0e0a7208 */ /* 0x000fe40000000000 */
[----:B------:R-:W-:Y:S02]  /*08c0*/  FSEL R14, R15, 1.875, P0 ;  /* 0x3ff000000f0e7808 */ /* 0x000fe40000000000 */
[----:B------:R-:W-:-:S03]  /*08d0*/  FSEL R10, R10, RZ, P2 ;  /* 0x000000ff0a0a7208 */ /* 0x000fc60001000000 */
[----:B------:R-:W-:Y:S01]  /*08e0*/  DFMA R2, R18, -R12, 1 ;  /* 0x3ff000001202742b */ /* 0x000fe2000000080c */
[----:B------:R-:W-:Y:S02]  /*08f0*/  FSEL R11, R14, 1.875, P2 ;  /* 0x3ff000000e0b7808 */ /* 0x000fe40001000000 */
[----:B------:R-:W-:-:S04]  /*0900*/  ISETP.NE.U32.AND P0, PT, R5, RZ, PT ;  /* 0x000000ff0500720c */ /* 0x000fc80003f05070 */
[----:B------:R-:W-:Y:S01]  /*0910*/  DMUL R16, R16, R10 ;  /* 0x0000000a10107228 */ /* 0x000fe20000000000 */
[----:B------:R-:W-:Y:S01]  /*0920*/  ISETP.NE.AND.EX P0, PT, R6, -0x80000000, PT, P0 ;  /* 0x800000000600780c */ /* 0x000fe20003f05300 */
[----:B------:R-:W-:-:S08]  /*0930*/  DFMA R2, R18, R2, R18 ;  /* 0x000000021202722b */ /* 0x000fd00000000012 */
[----:B------:R-:W-:Y:S01]  /*0940*/  DMUL R10, R16, R2 ;  /* 0x00000002100a7228 */ /* 0x000fe20000000000 */
[----:B------:R-:W-:-:S07]  /*0950*/  FSETP.GEU.AND P3, PT, |R17|, 6.5827683646048100446e-37, PT ;  /* 0x036000001100780b */ /* 0x000fce0003f6e200 */
[----:B------:R-:W-:-:S08]  /*0960*/  DFMA R14, R10, -R12, R16 ;  /* 0x8000000c0a0e722b */ /* 0x000fd00000000010 */
[----:B------:R-:W-:-:S10]  /*0970*/  DFMA R2, R2, R14, R10 ;  /* 0x0000000e0202722b */ /* 0x000fd4000000000a */
[----:B------:R-:W-:-:S05]  /*0980*/  FFMA R4, RZ, R13, R3 ;  /* 0x0000000dff047223 */ /* 0x000fca0000000003 */
[----:B------:R-:W-:-:S13]  /*0990*/  FSETP.GT.AND P1, PT, |R4|, 1.469367938527859385e-39, PT ;  /* 0x001000000400780b */ /* 0x000fda0003f24200 */
[----:B------:R-:W-:Y:S05]  /*09a0*/  @P1 BRA P3, `(.L_x_9) ;  /* 0x0000000000201947 */ /* 0x000fea0001800000 */
[----:B------:R-:W-:Y:S01]  /*09b0*/  IMAD.MOV.U32 R14, RZ, RZ, R16 ;  /* 0x000000ffff0e7224 */ /* 0x000fe200078e0010 */
[----:B------:R-:W-:Y:S01]  /*09c0*/  MOV R18, 0xa10 ;  /* 0x00000a1000127802 */ /* 0x000fe20000000f00 */
[----:B------:R-:W-:Y:S02]  /*09d0*/  IMAD.MOV.U32 R15, RZ, RZ, R17 ;  /* 0x000000ffff0f7224 */ /* 0x000fe400078e0011 */
[----:B------:R-:W-:Y:S02]  /*09e0*/  IMAD.MOV.U32 R10, RZ, RZ, R12 ;  /* 0x000000ffff0a7224 */ /* 0x000fe400078e000c */
[----:B------:R-:W-:-:S07]  /*09f0*/  IMAD.MOV.U32 R11, RZ, RZ, R13 ;  /* 0x000000ffff0b7224 */ /* 0x000fce00078e000d */
[----:B------:R-:W-:Y:S05]  /*0a00*/  CALL.REL.NOINC `($__internal_0_$__cuda_sm20_div_rn_f64_full) ;  /* 0x0000000800707944 */ /* 0x000fea0003c00000 */
[----:B------:R-:W-:Y:S01]  /*0a10*/  MOV R2, R4 ;  /* 0x0000000400027202 */ /* 0x000fe20000000f00 */
[----:B------:R-:W-:-:S07]  /*0a20*/  IMAD.MOV.U32 R3, RZ, RZ, R5 ;  /* 0x000000ffff037224 */ /* 0x000fce00078e0005 */
.L_x_9:
[----:B------:R-:W-:Y:S05]  /*0a30*/  BSYNC.RECONVERGENT B0 ;  /* 0x0000000000007941 */ /* 0x000fea0003800200 */
.L_x_8:
[----:B------:R-:W-:Y:S01]  /*0a40*/  VIMNMX.U32 R30, PT, PT, R0, 0x3, !PT ;  /* 0x00000003001e7848 */ /* 0x000fe20007fe0000 */
[----:B------:R-:W-:Y:S01]  /*0a50*/  BSSY.RECONVERGENT B0, `(.L_x_10) ;  /* 0x0000008000007945 */ /* 0x000fe20003800200 */
[----:B------:R-:W-:Y:S01]  /*0a60*/  IMAD.MOV.U32 R26, RZ, RZ, R8 ;  /* 0x000000ffff1a7224 */ /* 0x000fe200078e0008 */
[----:B------:R-:W-:Y:S01]  /*0a70*/  MOV R4, 0xad0 ;  /* 0x00000ad000047802 */ /* 0x000fe20000000f00 */
[----:B------:R-:W-:Y:S02]  /*0a80*/  IMAD.MOV.U32 R27, RZ, RZ, R9 ;  /* 0x000000ffff1b7224 */ /* 0x000fe400078e0009 */
[----:B------:R-:W0:Y:S02]  /*0a90*/  I2F.F64.U32 R30, R30 ;  /* 0x0000001e001e7312 */ /* 0x000e240000201800 */
[----:B0-----:R-:W-:Y:S02]  /*0aa0*/  IMAD.MOV.U32 R24, RZ, RZ, R30 ;  /* 0x000000ffff187224 */ /* 0x001fe400078e001e */
[----:B------:R-:W-:-:S07]  /*0ab0*/  IMAD.MOV.U32 R25, RZ, RZ, R31 ;  /* 0x000000ffff197224 */ /* 0x000fce00078e001f */
[----:B------:R-:W-:Y:S05]  /*0ac0*/  CALL.REL.NOINC `($_Z6kernelPdPiS_$__internal_accurate_pow) ;  /* 0x0000000c00bc7944 */ /* 0x000fea0003c00000 */
[----:B------:R-:W-:Y:S05]  /*0ad0*/  BSYNC.RECONVERGENT B0 ;  /* 0x0000000000007941 */ /* 0x000fea0003800200 */
.L_x_10:
[----:B------:R-:W-:Y:S01]  /*0ae0*/  IMAD.MOV.U32 R4, RZ, RZ, 0x652b82fe ;  /* 0x652b82feff047424 */ /* 0x000fe200078e00ff */
[----:B------:R-:W-:Y:S01]  /*0af0*/  UMOV UR4, 0xfefa39ef ;  /* 0xfefa39ef00047882 */ /* 0x000fe20000000000 */
[----:B------:R-:W-:Y:S01]  /*0b00*/  IMAD.MOV.U32 R5, RZ, RZ, 0x3ff71547 ;  /* 0x3ff71547ff057424 */ /* 0x000fe200078e00ff */
[----:B------:R-:W-:Y:S01]  /*0b10*/  UMOV UR5, 0x3fe62e42 ;  /* 0x3fe62e4200057882 */ /* 0x000fe20000000000 */
[----:B------:R-:W-:Y:S01]  /*0b20*/  DADD R16, -RZ, -R30 ;  /* 0x00000000ff107229 */ /* 0x000fe2000000091e */
[----:B------:R-:W-:Y:S01]  /*0b30*/  BSSY.RECONVERGENT B0, `(.L_x_11) ;  /* 0x0000036000007945 */ /* 0x000fe20003800200 */
[----:B------:R-:W-:Y:S02]  /*0b40*/  ISETP.NE.AND P3, PT, R0, RZ, PT ;  /* 0x000000ff0000720c */ /* 0x000fe40003f65270 */
        /* <DEDUP_REMOVED lines=43> */
[----:B------:R-:W-:Y:S02]  /*0e00*/  FSETP.GEU.AND P1, PT, |R17|, 4.2275390625, PT ;  /* 0x408748001100780b */ /* 0x000fe40003f2e200 */
[----:B------:R-:W-:-:S11]  /*0e10*/  CS2R R10, SRZ ;  /* 0x00000000000a7805 */ /* 0x000fd6000001ff00 */
[----:B------:R-:W-:-:S04]  /*0e20*/  @!P1 LEA.HI R5, R4, R4, RZ, 0x1 ;  /* 0x0000000404059211 */ /* 0x000fc800078f08ff */
[----:B------:R-:W-:-:S05]  /*0e30*/  @!P1 SHF.R.S32.HI R5, RZ, 0x1, R5 ;  /* 0x00000001ff059819 */ /* 0x000fca0000011405 */
[----:B------:R-:W-:Y:S02]  /*0e40*/  @!P1 IMAD.IADD R4, R4, 0x1, -R5 ;  /* 0x0000000104049824 */ /* 0x000fe400078e0a05 */
[----:B------:R-:W-:-:S03]  /*0e50*/  @!P1 IMAD R13, R5, 0x100000, R13 ;  /* 0x00100000050d9824 */ /* 0x000fc600078e020d */
[----:B------:R-:W-:Y:S01]  /*0e60*/  @!P1 LEA R5, R4, 0x3ff00000, 0x14 ;  /* 0x3ff0000004059811 */ /* 0x000fe200078ea0ff */
[----:B------:R-:W-:-:S06]  /*0e70*/  @!P1 IMAD.MOV.U32 R4, RZ, RZ, RZ ;  /* 0x000000ffff049224 */ /* 0x000fcc00078e00ff */
[----:B------:R-:W-:-:S11]  /*0e80*/  @!P1 DMUL R10, R12, R4 ;  /* 0x000000040c0a9228 */ /* 0x000fd60000000000 */
.L_x_12:
[----:B------:R-:W-:Y:S05]  /*0e90*/  BSYNC.RECONVERGENT B0 ;  /* 0x0000000000007941 */ /* 0x000fea0003800200 */
.L_x_11:
        /* <DEDUP_REMOVED lines=9> */
.L_x_15:
[----:B------:R-:W-:Y:S01]  /*0f30*/  IADD3 R6, PT, PT, R6, 0x1, RZ ;  /* 0x0000000106067810 */ /* 0x000fe20007ffe0ff */
[----:B------:R-:W-:-:S03]  /*0f40*/  DMUL R8, R4, R8 ;  /* 0x0000000804087228 */ /* 0x000fc60000000000 */
[----:B------:R-:W0:Y:S02]  /*0f50*/  I2F.F64.U32 R4, R6 ;  /* 0x0000000600047312 */ /* 0x000e240000201800 */
[----:B0-----:R-:W-:-:S14]  /*0f60*/  DSETP.GT.AND P1, PT, R12, R4, PT ;  /* 0x000000040c00722a */ /* 0x001fdc0003f24000 */
[----:B------:R-:W-:Y:S05]  /*0f70*/  @P1 BRA `(.L_x_15) ;  /* 0xfffffffc00ec1947 */ /* 0x000fea000383ffff */
.L_x_14:
[----:B------:R-:W-:Y:S05]  /*0f80*/  BSYNC.RECONVERGENT B0 ;  /* 0x0000000000007941 */ /* 0x000fea0003800200 */
.L_x_13:
[----:B------:R-:W0:Y:S01]  /*0f90*/  MUFU.RCP64H R5, R9 ;  /* 0x0000000900057308 */ /* 0x000e220000001800 */
[----:B------:R-:W-:Y:S01]  /*0fa0*/  IMAD.MOV.U32 R4, RZ, RZ, 0x1 ;  /* 0x00000001ff047424 */ /* 0x000fe200078e00ff */
[----:B------:R-:W-:Y:S01]  /*0fb0*/  DADD R16, -RZ, -R14 ;  /* 0x00000000ff107229 */ /* 0x000fe2000000090e */
[----:B------:R-:W-:Y:S01]  /*0fc0*/  ISETP.GE.AND P1, PT, R31, RZ, PT ;  /* 0x000000ff1f00720c */ /* 0x000fe20003f26270 */
[----:B------:R-:W-:Y:S08]  /*0fd0*/  BSSY.RECONVERGENT B0, `(.L_x_16) ;  /* 0x0000018000007945 */ /* 0x000ff00003800200 */
[----:B------:R-:W-:-:S02]  /*0fe0*/  FSEL R19, R16, R14, !P0 ;  /* 0x0000000e10137208 */ /* 0x000fc40004000000 */
[-C--:B------:R-:W-:Y:S02]  /*0ff0*/  FSEL R16, R17, R15.reuse, !P0 ;  /* 0x0000000f11107208 */ /* 0x080fe40004000000 */
[----:B------:R-:W-:Y:S01]  /*1000*/  FSEL R14, R19, R14, !P1 ;  /* 0x0000000e130e7208 */ /* 0x000fe20004800000 */
[----:B0-----:R-:W-:Y:S01]  /*1010*/  DFMA R12, R4, -R8, 1 ;  /* 0x3ff00000040c742b */ /* 0x001fe20000000808 */
[----:B------:R-:W-:Y:S02]  /*1020*/  FSEL R15, R16, R15, !P1 ;  /* 0x0000000f100f7208 */ /* 0x000fe40004800000 */
[----:B------:R-:W-:Y:S02]  /*1030*/  FSEL R14, R14, RZ, P2 ;  /* 0x000000ff0e0e7208 */ /* 0x000fe40001000000 */
[----:B------:R-:W-:-:S03]  /*1040*/  FSEL R15, R15, 1.875, P2 ;  /* 0x3ff000000f0f7808 */ /* 0x000fc60001000000 */
[----:B------:R-:W-:-:S03]  /*1050*/  DFMA R12, R12, R12, R12 ;  /* 0x0000000c0c0c722b */ /* 0x000fc6000000000c */
[----:B------:R-:W-:-:S05]  /*1060*/  DMUL R14, R10, R14 ;  /* 0x0000000e0a0e7228 */ /* 0x000fca0000000000 */
[----:B------:R-:W-:-:S05]  /*1070*/  DFMA R4, R4, R12, R4 ;  /* 0x0000000c0404722b */ /* 0x000fca0000000004 */
[----:B------:R-:W-:-:S03]  /*1080*/  FSETP.GEU.AND P1, PT, |R15|, 6.5827683646048100446e-37, PT ;  /* 0x036000000f00780b */ /* 0x000fc60003f2e200 */
[----:B------:R-:W-:-:S08]  /*1090*/  DFMA R12, R4, -R8, 1 ;  /* 0x3ff00000040c742b */ /* 0x000fd00000000808 */
[----:B------:R-:W-:-:S08]  /*10a0*/  DFMA R4, R4, R12, R4 ;  /* 0x0000000c0404722b */ /* 0x000fd00000000004 */
[----:B------:R-:W-:-:S08]  /*10b0*/  DMUL R10, R14, R4 ;  /* 0x000000040e0a7228 */ /* 0x000fd00000000000 */
[----:B------:R-:W-:-:S08]  /*10c0*/  DFMA R12, R10, -R8, R14 ;  /* 0x800000080a0c722b */ /* 0x000fd0000000000e */
[----:B------:R-:W-:-:S10]  /*10d0*/  DFMA R4, R4, R12, R10 ;  /* 0x0000000c0404722b */ /* 0x000fd4000000000a */
[----:B------:R-:W-:-:S05]  /*10e0*/  FFMA R6, RZ, R9, R5 ;  /* 0x00000009ff067223 */ /* 0x000fca0000000005 */
[----:B------:R-:W-:-:S13]  /*10f0*/  FSETP.GT.AND P0, PT, |R6|, 1.469367938527859385e-39, PT ;  /* 0x001000000600780b */ /* 0x000fda0003f04200 */
[----:B------:R-:W-:Y:S05]  /*1100*/  @P0 BRA P1, `(.L_x_17) ;  /* 0x0000000000100947 */ /* 0x000fea0000800000 */
[----:B------:R-:W-:Y:S01]  /*1110*/  IMAD.MOV.U32 R10, RZ, RZ, R8 ;  /* 0x000000ffff0a7224 */ /* 0x000fe200078e0008 */
[----:B------:R-:W-:Y:S01]  /*1120*/  MOV R18, 0x1150 ;  /* 0x0000115000127802 */ /* 0x000fe20000000f00 */
[----:B------:R-:W-:-:S07]  /*1130*/  IMAD.MOV.U32 R11, RZ, RZ, R9 ;  /* 0x000000ffff0b7224 */ /* 0x000fce00078e0009 */
[----:B------:R-:W-:Y:S05]  /*1140*/  CALL.REL.NOINC `($__internal_0_$__cuda_sm20_div_rn_f64_full) ;  /* 0x0000000000a07944 */ /* 0x000fea0003c00000 */
.L_x_17:
[----:B------:R-:W-:Y:S05]  /*1150*/  BSYNC.RECONVERGENT B0 ;  /* 0x0000000000007941 */ /* 0x000fea0003800200 */
.L_x_16:
[----:B------:R-:W0:Y:S01]  /*1160*/  MUFU.RCP64H R9, R5 ;  /* 0x0000000500097308 */ /* 0x000e220000001800 */
[----:B------:R-:W-:Y:S01]  /*1170*/  IMAD.MOV.U32 R8, RZ, RZ, 0x1 ;  /* 0x00000001ff087424 */ /* 0x000fe200078e00ff */
[----:B------:R-:W-:Y:S01]  /*1180*/  FSETP.GEU.AND P1, PT, |R3|, 6.5827683646048100446e-37, PT ;  /* 0x036000000300780b */ /* 0x000fe20003f2e200 */
[----:B------:R-:W-:Y:S04]  /*1190*/  BSSY.RECONVERGENT B0, `(.L_x_18) ;  /* 0x0000014000007945 */ /* 0x000fe80003800200 */
[----:B0-----:R-:W-:-:S08]  /*11a0*/  DFMA R10, R8, -R4, 1 ;  /* 0x3ff00000080a742b */ /* 0x001fd00000000804 */
[----:B------:R-:W-:-:S08]  /*11b0*/  DFMA R10, R10, R10, R10 ;  /* 0x0000000a0a0a722b */ /* 0x000fd0000000000a */
[----:B------:R-:W-:-:S08]  /*11c0*/  DFMA R10, R8, R10, R8 ;  /* 0x0000000a080a722b */ /* 0x000fd00000000008 */
        /* <DEDUP_REMOVED lines=14> */
[----:B------:R-:W-:Y:S02]  /*12b0*/  IMAD.MOV.U32 R8, RZ, RZ, R4 ;  /* 0x000000ffff087224 */ /* 0x000fe400078e0004 */
[----:B------:R-:W-:-:S07]  /*12c0*/  IMAD.MOV.U32 R9, RZ, RZ, R5 ;  /* 0x000000ffff097224 */ /* 0x000fce00078e0005 */
.L_x_19:
[----:B------:R-:W-:Y:S05]  /*12d0*/  BSYNC.RECONVERGENT B0 ;  /* 0x0000000000007941 */ /* 0x000fea0003800200 */
.L_x_18:
[----:B------:R-:W0:Y:S01]  /*12e0*/  S2UR UR5, SR_CgaCtaId ;  /* 0x00000000000579c3 */ /* 0x000e220000008800 */
[----:B------:R-:W-:Y:S01]  /*12f0*/  UMOV UR4, 0x400 ;  /* 0x0000040000047882 */ /* 0x000fe20000000000 */
[----:B------:R-:W-:-:S06]  /*1300*/  IMAD.IADD R7, R7, 0x1, R0 ;  /* 0x0000000107077824 */ /* 0x000fcc00078e0200 */
[----:B------:R-:W1:Y:S08]  /*1310*/  LDC.64 R2, c[0x0][0x388] ;  /* 0x0000e200ff027b82 */ /* 0x000e700000000a00 */
[----:B------:R-:W2:Y:S01]  /*1320*/  LDC.64 R10, c[0x0][0x390] ;  /* 0x0000e400ff0a7b82 */ /* 0x000ea20000000a00 */
[----:B0-----:R-:W-:-:S06]  /*1330*/  ULEA UR4, UR5, UR4, 0x18 ;  /* 0x0000000405047291 */ /* 0x001fcc000f8ec0ff */
[----:B------:R-:W-:Y:S01]  /*1340*/  LEA R13, R0, UR4, 0x3 ;  /* 0x00000004000d7c11 */ /* 0x000fe2000f8e18ff */
[----:B-1----:R-:W-:-:S04]  /*1350*/  IMAD.WIDE R2, R7, 0x4, R2 ;  /* 0x0000000407027825 */ /* 0x002fc800078e0202 */
[----:B------:R-:W-:Y:S01]  /*1360*/  STS.64 [R13], R8 ;  /* 0x000000080d007388 */ /* 0x000fe20000000a00 */
[----:B------:R-:W-:Y:S01]  /*1370*/  BAR.SYNC.DEFER_BLOCKING 0x0 ;  /* 0x0000000000007b1d */ /* 0x000fe20000010000 */
[----:B--2---:R-:W-:-:S05]  /*1380*/  IMAD.WIDE R6, R7, 0x8, R10 ;  /* 0x0000000807067825 */ /* 0x004fca00078e020a */
[----:B------:R-:W0:Y:S04]  /*1390*/  LDS.64 R4, [R13] ;  /* 0x000000000d047984 */ /* 0x000e280000000a00 */
[----:B------:R-:W-:Y:S04]  /*13a0*/  STG.E desc[UR6][R2.64], R0 ;  /* 0x0000000002007986 */ /* 0x000fe8000c101906 */
[----:B0-----:R-:W-:Y:S01]  /*13b0*/  STG.E.64 desc[UR6][R6.64], R4 ;  /* 0x0000000406007986 */ /* 0x001fe2000c101b06 */
[----:B------:R-:W-:Y:S05]  /*13c0*/  EXIT ;  /* 0x000000000000794d */ /* 0x000fea0003800000 */
        .weak           $__internal_0_$__cuda_sm20_div_rn_f64_full
        .type           $__internal_0_$__cuda_sm20_div_rn_f64_full,@function
        .size           $__internal_0_$__cuda_sm20_div_rn_f64_full,($_Z6kernelPdPiS_$__internal_accurate_pow - $__internal_0_$__cuda_sm20_div_rn_f64_full)
$__internal_0_$__cuda_sm20_div_rn_f64_full:
[C---:B------:R-:W-:Y:S01]  /*13d0*/  FSETP.GEU.AND P1, PT, |R11|.reuse, 1.469367938527859385e-39, PT ;  /* 0x001000000b00780b */ /* 0x040fe20003f2e200 */
[----:B------:R-:W-:Y:S01]  /*13e0*/  IMAD.MOV.U32 R13, RZ, RZ, R15 ;  /* 0x000000ffff0d7224 */ /* 0x000fe200078e000f */
[C---:B------:R-:W-:Y:S01]  /*13f0*/  LOP3.LUT R4, R11.reuse, 0x800fffff, RZ, 0xc0, !PT ;  /* 0x800fffff0b047812 */ /* 0x040fe200078ec0ff */
[----:B------:R-:W-:Y:S01]  /*1400*/  IMAD.MOV.U32 R20, RZ, RZ, 0x1 ;  /* 0x00000001ff147424 */ /* 0x000fe200078e00ff */
[----:B------:R-:W-:Y:S01]  /*1410*/  LOP3.LUT R17, R11, 0x7ff00000, RZ, 0xc0, !PT ;  /* 0x7ff000000b117812 */ /* 0x000fe200078ec0ff */
[----:B------:R-:W-:Y:S01]  /*1420*/  IMAD.MOV.U32 R12, RZ, RZ, R14 ;  /* 0x000000ffff0c7224 */ /* 0x000fe200078e000e */
[----:B------:R-:W-:Y:S01]  /*1430*/  LOP3.LUT R5, R4, 0x3ff00000, RZ, 0xfc, !PT ;  /* 0x3ff0000004057812 */ /* 0x000fe200078efcff */
[----:B------:R-:W-:Y:S01]  /*1440*/  IMAD.MOV.U32 R4, RZ, RZ, R10 ;  /* 0x000000ffff047224 */ /* 0x000fe200078e000a */
[C---:B------:R-:W-:Y:S01]  /*1450*/  FSETP.GEU.AND P4, PT, |R13|.reuse, 1.469367938527859385e-39, PT ;  /* 0x001000000d00780b */ /* 0x040fe20003f8e200 */
[----:B------:R-:W-:Y:S01]  /*1460*/  IMAD.MOV.U32 R6, RZ, RZ, 0x1ca00000 ;  /* 0x1ca00000ff067424 */ /* 0x000fe200078e00ff */
[----:B------:R-:W-:Y:S01]  /*1470*/  LOP3.LUT R16, R13, 0x7ff00000, RZ, 0xc0, !PT ;  /* 0x7ff000000d107812 */ /* 0x000fe200078ec0ff */
[----:B------:R-:W-:Y:S01]  /*1480*/  IMAD.MOV.U32 R26, RZ, RZ, R17 ;  /* 0x000000ffff1a7224 */ /* 0x000fe200078e0011 */
[----:B------:R-:W-:Y:S01]  /*1490*/  BSSY.RECONVERGENT B1, `(.L_x_20) ;  /* 0x000004e000017945 */ /* 0x000fe20003800200 */
[----:B------:R-:W-:Y:S01]  /*14a0*/  @!P1 DMUL R4, R10, 8.98846567431157953865e+307 ;  /* 0x7fe000000a049828 */ /* 0x000fe20000000000 */
[----:B------:R-:W-:-:S05]  /*14b0*/  ISETP.GE.U32.AND P3, PT, R16, R17, PT ;  /* 0x000000111000720c */ /* 0x000fca0003f66070 */
[----:B------:R-:W0:Y:S02]  /*14c0*/  MUFU.RCP64H R21, R5 ;  /* 0x0000000500157308 */ /* 0x000e240000001800 */
[----:B------:R-:W-:Y:S01]  /*14d0*/  @!P4 LOP3.LUT R19, R11, 0x7ff00000, RZ, 0xc0, !PT ;  /* 0x7ff000000b13c812 */ /* 0x000fe200078ec0ff */
[----:B------:R-:W-:Y:S01]  /*14e0*/  @!P4 IMAD.MOV.U32 R24, RZ, RZ, RZ ;  /* 0x000000ffff18c224 */ /* 0x000fe200078e00ff */
[----:B------:R-:W-:Y:S02]  /*14f0*/  @!P1 LOP3.LUT R26, R5, 0x7ff00000, RZ, 0xc0, !PT ;  /* 0x7ff00000051a9812 */ /* 0x000fe400078ec0ff */
[----:B------:R-:W-:-:S03]  /*1500*/  @!P4 ISETP.GE.U32.AND P5, PT, R16, R19, PT ;  /* 0x000000131000c20c */ /* 0x000fc60003fa6070 */
[----:B------:R-:W-:Y:S01]  /*1510*/  VIADD R27, R26, 0xffffffff ;  /* 0xffffffff1a1b7836 */ /* 0x000fe20000000000 */
[----:B------:R-:W-:-:S04]  /*1520*/  @!P4 SEL R19, R6, 0x63400000, !P5 ;  /* 0x634000000613c807 */ /* 0x000fc80006800000 */
[----:B------:R-:W-:Y:S01]  /*1530*/  @!P4 LOP3.LUT R19, R19, 0x80000000, R13, 0xf8, !PT ;  /* 0x800000001313c812 */ /* 0x000fe200078ef80d */
[----:B0-----:R-:W-:-:S03]  /*1540*/  DFMA R14, R20, -R4, 1 ;  /* 0x3ff00000140e742b */ /* 0x001fc60000000804 */
[----:B------:R-:W-:Y:S01]  /*1550*/  @!P4 LOP3.LUT R25, R19, 0x100000, RZ, 0xfc, !PT ;  /* 0x001000001319c812 */ /* 0x000fe200078efcff */
[----:B------:R-:W-:-:S04]  /*1560*/  IMAD.MOV.U32 R19, RZ, RZ, R16 ;  /* 0x000000ffff137224 */ /* 0x000fc800078e0010 */
[----:B------:R-:W-:-:S08]  /*1570*/  DFMA R14, R14, R14, R14 ;  /* 0x0000000e0e0e722b */ /* 0x000fd0000000000e */
[----:B------:R-:W-:Y:S01]  /*1580*/  DFMA R20, R20, R14, R20 ;  /* 0x0000000e1414722b */ /* 0x000fe20000000014 */
[----:B------:R-:W-:Y:S01]  /*1590*/  SEL R15, R6, 0x63400000, !P3 ;  /* 0x63400000060f7807 */ /* 0x000fe20005800000 */
[----:B------:R-:W-:-:S03]  /*15a0*/  IMAD.MOV.U32 R14, RZ, RZ, R12 ;  /* 0x000000ffff0e7224 */ /* 0x000fc600078e000c */
[----:B------:R-:W-:-:S03]  /*15b0*/  LOP3.LUT R15, R15, 0x800fffff, R13, 0xf8, !PT ;  /* 0x800fffff0f0f7812 */ /* 0x000fc600078ef80d */
[----:B------:R-:W-:-:S03]  /*15c0*/  DFMA R22, R20, -R4, 1 ;  /* 0x3ff000001416742b */ /* 0x000fc60000000804 */
[----:B------:R-:W-:-:S05]  /*15d0*/  @!P4 DFMA R14, R14, 2, -R24 ;  /* 0x400000000e0ec82b */ /* 0x000fca0000000818 */
[----:B------:R-:W-:-:S05]  /*15e0*/  DFMA R22, R20, R22, R20 ;  /* 0x000000161416722b */ /* 0x000fca0000000014 */
[----:B------:R-:W-:-:S03]  /*15f0*/  @!P4 LOP3.LUT R19, R15, 0x7ff00000, RZ, 0xc0, !PT ;  /* 0x7ff000000f13c812 */ /* 0x000fc600078ec0ff */
[----:B------:R-:W-:Y:S02]  /*1600*/  DMUL R20, R22, R14 ;  /* 0x0000000e16147228 */ /* 0x000fe40000000000 */
[----:B------:R-:W-:-:S05]  /*1610*/  VIADD R17, R19, 0xffffffff ;  /* 0xffffffff13117836 */ /* 0x000fca0000000000 */
[----:B------:R-:W-:Y:S01]  /*1620*/  ISETP.GT.U32.AND P1, PT, R17, 0x7feffffe, PT ;  /* 0x7feffffe1100780c */ /* 0x000fe20003f24070 */
[----:B------:R-:W-:-:S03]  /*1630*/  DFMA R24, R20, -R4, R14 ;  /* 0x800000041418722b */ /* 0x000fc6000000000e */
[----:B------:R-:W-:-:S05]  /*1640*/  ISETP.GT.U32.OR P1, PT, R27, 0x7feffffe, P1 ;  /* 0x7feffffe1b00780c */ /* 0x000fca0000f24470 */
[----:B------:R-:W-:-:S08]  /*1650*/  DFMA R24, R22, R24, R20 ;  /* 0x000000181618722b */ /* 0x000fd00000000014 */
[----:B------:R-:W-:Y:S05]  /*1660*/  @P1 BRA `(.L_x_21) ;  /* 0x00000000006c1947 */ /* 0x000fea0003800000 */
[----:B------:R-:W-:-:S04]  /*1670*/  LOP3.LUT R13, R11, 0x7ff00000, RZ, 0xc0, !PT ;  /* 0x7ff000000b0d7812 */ /* 0x000fc800078ec0ff */
[CC--:B------:R-:W-:Y:S02]  /*1680*/  VIADDMNMX R12, R16.reuse, -R13.reuse, 0xb9600000, !PT ;  /* 0xb9600000100c7446 */ /* 0x0c0fe4000780090d */
[----:B------:R-:W-:Y:S02]  /*1690*/  ISETP.GE.U32.AND P1, PT, R16, R13, PT ;  /* 0x0000000d1000720c */ /* 0x000fe40003f26070 */
[----:B------:R-:W-:Y:S02]  /*16a0*/  VIMNMX R12, PT, PT, R12, 0x46a00000, PT ;  /* 0x46a000000c0c7848 */ /* 0x000fe40003fe0100 */
[----:B------:R-:W-:-:S04]  /*16b0*/  SEL R13, R6, 0x63400000, !P1 ;  /* 0x63400000060d7807 */ /* 0x000fc80004800000 */
[----:B------:R-:W-:Y:S01]  /*16c0*/  IADD3 R6, PT, PT, -R13, R12, RZ ;  /* 0x0000000c0d067210 */ /* 0x000fe20007ffe1ff */
[----:B------:R-:W-:-:S04]  /*16d0*/  IMAD.MOV.U32 R12, RZ, RZ, RZ ;  /* 0x000000ffff0c7224 */ /* 0x000fc800078e00ff */
[----:B------:R-:W-:-:S06]  /*16e0*/  VIADD R13, R6, 0x7fe00000 ;  /* 0x7fe00000060d7836 */ /* 0x000fcc0000000000 */
[----:B------:R-:W-:-:S10]  /*16f0*/  DMUL R16, R24, R12 ;  /* 0x0000000c18107228 */ /* 0x000fd40000000000 */
[----:B------:R-:W-:-:S13]  /*1700*/  FSETP.GTU.AND P1, PT, |R17|, 1.469367938527859385e-39, PT ;  /* 0x001000001100780b */ /* 0x000fda0003f2c200 */
[----:B------:R-:W-:Y:S05]  /*1710*/  @P1 BRA `(.L_x_22) ;  /* 0x0000000000941947 */ /* 0x000fea0003800000 */
[----:B------:R-:W-:Y:S01]  /*1720*/  DFMA R4, R24, -R4, R14 ;  /* 0x800000041804722b */ /* 0x000fe2000000000e */
[----:B------:R-:W-:-:S09]  /*1730*/  IMAD.MOV.U32 R12, RZ, RZ, RZ ;  /* 0x000000ffff0c7224 */ /* 0x000fd200078e00ff */
[C---:B------:R-:W-:Y:S02]  /*1740*/  FSETP.NEU.AND P1, PT, R5.reuse, RZ, PT ;  /* 0x000000ff0500720b */ /* 0x040fe40003f2d000 */
[----:B------:R-:W-:-:S04]  /*1750*/  LOP3.LUT R11, R5, 0x80000000, R11, 0x48, !PT ;  /* 0x80000000050b7812 */ /* 0x000fc800078e480b */
[----:B------:R-:W-:-:S07]  /*1760*/  LOP3.LUT R13, R11, R13, RZ, 0xfc, !PT ;  /* 0x0000000d0b0d7212 */ /* 0x000fce00078efcff */
[----:B------:R-:W-:Y:S05]  /*1770*/  @!P1 BRA `(.L_x_22) ;  /* 0x00000000007c9947 */ /* 0x000fea0003800000 */
[----:B------:R-:W-:Y:S01]  /*1780*/  IMAD.MOV R5, RZ, RZ, -R6 ;  /* 0x000000ffff057224 */ /* 0x000fe200078e0a06 */
[----:B------:R-:W-:Y:S01]  /*1790*/  DMUL.RP R12, R24, R12 ;  /* 0x0000000c180c7228 */ /* 0x000fe20000008000 */
[----:B------:R-:W-:-:S06]  /*17a0*/  IMAD.MOV.U32 R4, RZ, RZ, RZ ;  /* 0x000000ffff047224 */ /* 0x000fcc00078e00ff */
[----:B------:R-:W-:-:S03]  /*17b0*/  DFMA R4, R16, -R4, R24 ;  /* 0x800000041004722b */ /* 0x000fc60000000018 */
[----:B------:R-:W-:-:S03]  /*17c0*/  LOP3.LUT R11, R13, R11, RZ, 0x3c, !PT ;  /* 0x0000000b0d0b7212 */ /* 0x000fc600078e3cff */
[----:B------:R-:W-:-:S04]  /*17d0*/  IADD3 R4, PT, PT, -R6, -0x43300000, RZ ;  /* 0xbcd0000006047810 */ /* 0x000fc80007ffe1ff */
[----:B------:R-:W-:-:S04]  /*17e0*/  FSETP.NEU.AND P1, PT, |R5|, R4, PT ;  /* 0x000000040500720b */ /* 0x000fc80003f2d200 */
[----:B------:R-:W-:Y:S02]  /*17f0*/  FSEL R16, R12, R16, !P1 ;  /* 0x000000100c107208 */ /* 0x000fe40004800000 */
[----:B------:R-:W-:Y:S01]  /*1800*/  FSEL R17, R11, R17, !P1 ;  /* 0x000000110b117208 */ /* 0x000fe20004800000 */
[----:B------:R-:W-:Y:S06]  /*1810*/  BRA `(.L_x_22) ;  /* 0x0000000000547947 */ /* 0x000fec0003800000 */
.L_x_21:
[----:B------:R-:W-:-:S14]  /*1820*/  DSETP.NAN.AND P1, PT, R12, R12, PT ;  /* 0x0000000c0c00722a */ /* 0x000fdc0003f28000 */
[----:B------:R-:W-:Y:S05]  /*1830*/  @P1 BRA `(.L_x_23) ;  /* 0x0000000000441947 */ /* 0x000fea0003800000 */
[----:B------:R-:W-:-:S14]  /*1840*/  DSETP.NAN.AND P1, PT, R10, R10, PT ;  /* 0x0000000a0a00722a */ /* 0x000fdc0003f28000 */
[----:B------:R-:W-:Y:S05]  /*1850*/  @P1 BRA `(.L_x_24) ;  /* 0x0000000000301947 */ /* 0x000fea0003800000 */
[----:B------:R-:W-:Y:S01]  /*1860*/  ISETP.NE.AND P1, PT, R19, R26, PT ;  /* 0x0000001a1300720c */ /* 0x000fe20003f25270 */
[----:B------:R-:W-:Y:S02]  /*1870*/  IMAD.MOV.U32 R16, RZ, RZ, 0x0 ;  /* 0x00000000ff107424 */ /* 0x000fe400078e00ff */
[----:B------:R-:W-:-:S10]  /*1880*/  IMAD.MOV.U32 R17, RZ, RZ, -0x80000 ;  /* 0xfff80000ff117424 */ /* 0x000fd400078e00ff */
[----:B------:R-:W-:Y:S05]  /*1890*/  @!P1 BRA `(.L_x_22) ;  /* 0x0000000000349947 */ /* 0x000fea0003800000 */
[----:B------:R-:W-:Y:S02]  /*18a0*/  ISETP.NE.AND P1, PT, R19, 0x7ff00000, PT ;  /* 0x7ff000001300780c */ /* 0x000fe40003f25270 */
[----:B------:R-:W-:Y:S02]  /*18b0*/  LOP3.LUT R17, R13, 0x80000000, R11, 0x48, !PT ;  /* 0x800000000d117812 */ /* 0x000fe400078e480b */
[----:B------:R-:W-:-:S13]  /*18c0*/  ISETP.EQ.OR P1, PT, R26, RZ, !P1 ;  /* 0x000000ff1a00720c */ /* 0x000fda0004f22670 */
[----:B------:R-:W-:Y:S01]  /*18d0*/  @P1 LOP3.LUT R4, R17, 0x7ff00000, RZ, 0xfc, !PT ;  /* 0x7ff0000011041812 */ /* 0x000fe200078efcff */
[----:B------:R-:W-:Y:S02]  /*18e0*/  @!P1 IMAD.MOV.U32 R16, RZ, RZ, RZ ;  /* 0x000000ffff109224 */ /* 0x000fe400078e00ff */
[----:B------:R-:W-:Y:S02]  /*18f0*/  @P1 IMAD.MOV.U32 R16, RZ, RZ, RZ ;  /* 0x000000ffff101224 */ /* 0x000fe400078e00ff */
[----:B------:R-:W-:Y:S01]  /*1900*/  @P1 IMAD.MOV.U32 R17, RZ, RZ, R4 ;  /* 0x000000ffff111224 */ /* 0x000fe200078e0004 */
[----:B------:R-:W-:Y:S06]  /*1910*/  BRA `(.L_x_22) ;  /* 0x0000000000147947 */ /* 0x000fec0003800000 */
.L_x_24:
[----:B------:R-:W-:Y:S01]  /*1920*/  LOP3.LUT R17, R11, 0x80000, RZ, 0xfc, !PT ;  /* 0x000800000b117812 */ /* 0x000fe200078efcff */
[----:B------:R-:W-:Y:S01]  /*1930*/  IMAD.MOV.U32 R16, RZ, RZ, R10 ;  /* 0x000000ffff107224 */ /* 0x000fe200078e000a */
[----:B------:R-:W-:Y:S06]  /*1940*/  BRA `(.L_x_22) ;  /* 0x0000000000087947 */ /* 0x000fec0003800000 */
.L_x_23:
[----:B------:R-:W-:Y:S01]  /*1950*/  LOP3.LUT R17, R13, 0x80000, RZ, 0xfc, !PT ;  /* 0x000800000d117812 */ /* 0x000fe200078efcff */
[----:B------:R-:W-:-:S07]  /*1960*/  IMAD.MOV.U32 R16, RZ, RZ, R12 ;  /* 0x000000ffff107224 */ /* 0x000fce00078e000c */
.L_x_22:
[----:B------:R-:W-:Y:S05]  /*1970*/  BSYNC.RECONVERGENT B1 ;  /* 0x0000000000017941 */ /* 0x000fea0003800200 */
.L_x_20:
[----:B------:R-:W-:Y:S02]  /*1980*/  IMAD.MOV.U32 R19, RZ, RZ, 0x0 ;  /* 0x00000000ff137424 */ /* 0x000fe400078e00ff */
[----:B------:R-:W-:Y:S02]  /*1990*/  IMAD.MOV.U32 R4, RZ, RZ, R16 ;  /* 0x000000ffff047224 */ /* 0x000fe400078e0010 */
[----:B------:R-:W-:Y:S01]  /*19a0*/  IMAD.MOV.U32 R5, RZ, RZ, R17 ;  /* 0x000000ffff057224 */ /* 0x000fe200078e0011 */
[----:B------:R-:W-:Y:S06]  /*19b0*/  RET.REL.NODEC R18 `(_Z6kernelPdPiS_) ;  /* 0xffffffe412907950 */ /* 0x000fec0003c3ffff */
        .type           $_Z6kernelPdPiS_$__internal_accurate_pow,@function
        .size           $_Z6kernelPdPiS_$__internal_accurate_pow,(.L_x_28 - $_Z6kernelPdPiS_$__internal_accurate_pow)
$_Z6kernelPdPiS_$__internal_accurate_pow:
[----:B------:R-:W-:Y:S01]  /*19c0*/  ISETP.GT.U32.AND P1, PT, R25, 0xfffff, PT ;  /* 0x000fffff1900780c */ /* 0x000fe20003f24070 */
[--C-:B------:R-:W-:Y:S01]  /*19d0*/  IMAD.MOV.U32 R10, RZ, RZ, R25.reuse ;  /* 0x000000ffff0a7224 */ /* 0x100fe200078e0019 */
[----:B------:R-:W-:Y:S01]  /*19e0*/  UMOV UR4, 0x7d2cafe2 ;  /* 0x7d2cafe200047882 */ /* 0x000fe20000000000 */
[----:B------:R-:W-:Y:S01]  /*19f0*/  IMAD.MOV.U32 R12, RZ, RZ, R24 ;  /* 0x000000ffff0c7224 */ /* 0x000fe200078e0018 */
[----:B------:R-:W-:Y:S01]  /*1a00*/  UMOV UR5, 0x3eb0f5ff ;  /* 0x3eb0f5ff00057882 */ /* 0x000fe20000000000 */
[----:B------:R-:W-:Y:S01]  /*1a10*/  IMAD.MOV.U32 R14, RZ, RZ, 0x41ad3b5a ;  /* 0x41ad3b5aff0e7424 */ /* 0x000fe200078e00ff */
[----:B------:R-:W-:Y:S01]  /*1a20*/  SHF.R.U32.HI R28, RZ, 0x14, R25 ;  /* 0x00000014ff1c7819 */ /* 0x000fe20000011619 */
[----:B------:R-:W-:Y:S01]  /*1a30*/  IMAD.MOV.U32 R15, RZ, RZ, 0x3ed0f5d2 ;  /* 0x3ed0f5d2ff0f7424 */ /* 0x000fe200078e00ff */
[----:B------:R-:W-:Y:S01]  /*1a40*/  UMOV UR8, 0x3b39803f ;  /* 0x3b39803f00087882 */ /* 0x000fe20000000000 */
[----:B------:R-:W-:-:S04]  /*1a50*/  UMOV UR9, 0x3c7abc9e ;  /* 0x3c7abc9e00097882 */ /* 0x000fc80000000000 */
[----:B------:R-:W-:-:S10]  /*1a60*/  @!P1 DMUL R22, R24, 1.80143985094819840000e+16 ;  /* 0x4350000018169828 */ /* 0x000fd40000000000 */
[----:B------:R-:W-:Y:S01]  /*1a70*/  @!P1 IMAD.MOV.U32 R10, RZ, RZ, R23 ;  /* 0x000000ffff0a9224 */ /* 0x000fe200078e0017 */
[----:B------:R-:W-:Y:S01]  /*1a80*/  @!P1 LEA.HI R28, R23, 0xffffffca, RZ, 0xc ;  /* 0xffffffca171c9811 */ /* 0x000fe200078f60ff */
[----:B------:R-:W-:-:S03]  /*1a90*/  @!P1 IMAD.MOV.U32 R12, RZ, RZ, R22 ;  /* 0x000000ffff0c9224 */ /* 0x000fc600078e0016 */
[----:B------:R-:W-:-:S04]  /*1aa0*/  LOP3.LUT R10, R10, 0x800fffff, RZ, 0xc0, !PT ;  /* 0x800fffff0a0a7812 */ /* 0x000fc800078ec0ff */
[----:B------:R-:W-:Y:S02]  /*1ab0*/  LOP3.LUT R13, R10, 0x3ff00000, RZ, 0xfc, !PT ;  /* 0x3ff000000a0d7812 */ /* 0x000fe400078efcff */
[----:B------:R-:W-:Y:S02]  /*1ac0*/  MOV R10, RZ ;  /* 0x000000ff000a7202 */ /* 0x000fe40000000f00 */
[----:B------:R-:W-:-:S13]  /*1ad0*/  ISETP.GE.U32.AND P3, PT, R13, 0x3ff6a09f, PT ;  /* 0x3ff6a09f0d00780c */ /* 0x000fda0003f66070 */
[----:B------:R-:W-:-:S04]  /*1ae0*/  @P3 VIADD R11, R13, 0xfff00000 ;  /* 0xfff000000d0b3836 */ /* 0x000fc80000000000 */
[----:B------:R-:W-:-:S06]  /*1af0*/  @P3 IMAD.MOV.U32 R13, RZ, RZ, R11 ;  /* 0x000000ffff0d3224 */ /* 0x000fcc00078e000b */
[C---:B------:R-:W-:Y:S02]  /*1b00*/  DADD R18, R12.reuse, 1 ;  /* 0x3ff000000c127429 */ /* 0x040fe40000000000 */
[----:B------:R-:W-:-:S04]  /*1b10*/  DADD R12, R12, -1 ;  /* 0xbff000000c0c7429 */ /* 0x000fc80000000000 */
[----:B------:R-:W0:Y:S02]  /*1b20*/  MUFU.RCP64H R11, R19 ;  /* 0x00000013000b7308 */ /* 0x000e240000001800 */
[----:B0-----:R-:W-:-:S08]  /*1b30*/  DFMA R16, -R18, R10, 1 ;  /* 0x3ff000001210742b */ /* 0x001fd0000000010a */
[----:B------:R-:W-:-:S08]  /*1b40*/  DFMA R16, R16, R16, R16 ;  /* 0x000000101010722b */ /* 0x000fd00000000010 */
[----:B------:R-:W-:-:S08]  /*1b50*/  DFMA R16, R10, R16, R10 ;  /* 0x000000100a10722b */ /* 0x000fd0000000000a */
[----:B------:R-:W-:-:S08]  /*1b60*/  DMUL R10, R12, R16 ;  /* 0x000000100c0a7228 */ /* 0x000fd00000000000 */
[----:B------:R-:W-:-:S08]  /*1b70*/  DFMA R10, R12, R16, R10 ;  /* 0x000000100c0a722b */ /* 0x000fd0000000000a */
[----:B------:R-:W-:-:S08]  /*1b80*/  DMUL R20, R10, R10 ;  /* 0x0000000a0a147228 */ /* 0x000fd00000000000 */
[----:B------:R-:W-:Y:S01]  /*1b90*/  DFMA R14, R20, UR4, R14 ;  /* 0x00000004140e7c2b */ /* 0x000fe2000800000e */
[----:B------:R-:W-:Y:S01]  /*1ba0*/  UMOV UR4, 0x75488a3f ;  /* 0x75488a3f00047882 */ /* 0x000fe20000000000 */
[----:B------:R-:W-:-:S06]  /*1bb0*/  UMOV UR5, 0x3ef3b20a ;  /* 0x3ef3b20a00057882 */ /* 0x000fcc0000000000 */
[----:B------:R-:W-:Y:S01]  /*1bc0*/  DFMA R18, R20, R14, UR4 ;  /* 0x0000000414127e2b */ /* 0x000fe2000800000e */
[----:B------:R-:W-:Y:S01]  /*1bd0*/  UMOV UR4, 0xe4faecd5 ;  /* 0xe4faecd500047882 */ /* 0x000fe20000000000 */
[----:B------:R-:W-:Y:S01]  /*1be0*/  UMOV UR5, 0x3f1745cd ;  /* 0x3f1745cd00057882 */ /* 0x000fe20000000000 */
[----:B------:R-:W-:-:S05]  /*1bf0*/  DADD R14, R12, -R10 ;  /* 0x000000000c0e7229 */ /* 0x000fca000000080a */
[----:B------:R-:W-:Y:S01]  /*1c00*/  DFMA R18, R20, R18, UR4 ;  /* 0x0000000414127e2b */ /* 0x000fe20008000012 */
[----:B------:R-:W-:Y:S01]  /*1c10*/  UMOV UR4, 0x258a578b ;  /* 0x258a578b00047882 */ /* 0x000fe20000000000 */
[----:B------:R-:W-:Y:S01]  /*1c20*/  UMOV UR5, 0x3f3c71c7 ;  /* 0x3f3c71c700057882 */ /* 0x000fe20000000000 */
[----:B------:R-:W-:-:S05]  /*1c30*/  DADD R14, R14, R14 ;  /* 0x000000000e0e7229 */ /* 0x000fca000000000e */
[----:B------:R-:W-:Y:S01]  /*1c40*/  DFMA R18, R20, R18, UR4 ;  /* 0x0000000414127e2b */ /* 0x000fe20008000012 */
[----:B------:R-:W-:Y:S01]  /*1c50*/  UMOV UR4, 0x9242b910 ;  /* 0x9242b91000047882 */ /* 0x000fe20000000000 */
[----:B------:R-:W-:Y:S01]  /*1c60*/  UMOV UR5, 0x3f624924 ;  /* 0x3f62492400057882 */ /* 0x000fe20000000000 */
[----:B------:R-:W-:-:S05]  /*1c70*/  DFMA R14, R12, -R10, R14 ;  /* 0x8000000a0c0e722b */ /* 0x000fca000000000e */
[----:B------:R-:W-:Y:S01]  /*1c80*/  DFMA R18, R20, R18, UR4 ;  /* 0x0000000414127e2b */ /* 0x000fe20008000012 */
[----:B------:R-:W-:Y:S01]  /*1c90*/  UMOV UR4, 0x99999dfb ;  /* 0x99999dfb00047882 */ /* 0x000fe20000000000 */
[----:B------:R-:W-:Y:S01]  /*1ca0*/  UMOV UR5, 0x3f899999 ;  /* 0x3f89999900057882 */ /* 0x000fe20000000000 */
[----:B------:R-:W-:-:S05]  /*1cb0*/  DMUL R14, R16, R14 ;  /* 0x0000000e100e7228 */ /* 0x000fca0000000000 */
[----:B------:R-:W-:Y:S01]  /*1cc0*/  DFMA R18, R20, R18, UR4 ;  /* 0x0000000414127e2b */ /* 0x000fe20008000012 */
[----:B------:R-:W-:Y:S01]  /*1cd0*/  UMOV UR4, 0x55555555 ;  /* 0x5555555500047882 */ /* 0x000fe20000000000 */
[----:B------:R-:W-:-:S03]  /*1ce0*/  UMOV UR5, 0x3fb55555 ;  /* 0x3fb5555500057882 */ /* 0x000fc60000000000 */
[----:B------:R-:W-:Y:S02]  /*1cf0*/  VIADD R25, R15, 0x100000 ;  /* 0x001000000f197836 */ /* 0x000fe40000000000 */
[----:B------:R-:W-:Y:S01]  /*1d00*/  IMAD.MOV.U32 R24, RZ, RZ, R14 ;  /* 0x000000ffff187224 */ /* 0x000fe200078e000e */
[----:B------:R-:W-:-:S08]  /*1d10*/  DFMA R12, R20, R18, UR4 ;  /* 0x00000004140c7e2b */ /* 0x000fd00008000012 */
[----:B------:R-:W-:Y:S01]  /*1d20*/  DADD R16, -R12, UR4 ;  /* 0x000000040c107e29 */ /* 0x000fe20008000100 */
[----:B------:R-:W-:Y:S01]  /*1d30*/  UMOV UR4, 0xb9e7b0 ;  /* 0x00b9e7b000047882 */ /* 0x000fe20000000000 */
[----:B------:R-:W-:-:S06]  /*1d40*/  UMOV UR5, 0x3c46a4cb ;  /* 0x3c46a4cb00057882 */ /* 0x000fcc0000000000 */
[----:B------:R-:W-:Y:S02]  /*1d50*/  DFMA R16, R20, R18, R16 ;  /* 0x000000121410722b */ /* 0x000fe40000000010 */
[----:B------:R-:W-:-:S06]  /*1d60*/  DMUL R18, R10, R10 ;  /* 0x0000000a0a127228 */ /* 0x000fcc0000000000 */
[----:B------:R-:W-:Y:S01]  /*1d70*/  DADD R16, R16, -UR4 ;  /* 0x8000000410107e29 */ /* 0x000fe20008000000 */
[----:B------:R-:W-:Y:S01]  /*1d80*/  UMOV UR4, 0x80000000 ;  /* 0x8000000000047882 */ /* 0x000fe20000000000 */
[C---:B------:R-:W-:Y:S01]  /*1d90*/  DFMA R20, R10.reuse, R10, -R18 ;  /* 0x0000000a0a14722b */ /* 0x040fe20000000812 */
[----:B------:R-:W-:Y:S01]  /*1da0*/  UMOV UR5, 0x43300000 ;  /* 0x4330000000057882 */ /* 0x000fe20000000000 */
[----:B------:R-:W-:-:S06]  /*1db0*/  DMUL R22, R10, R18 ;  /* 0x000000120a167228 */ /* 0x000fcc0000000000 */
[C---:B------:R-:W-:Y:S02]  /*1dc0*/  DFMA R20, R10.reuse, R24, R20 ;  /* 0x000000180a14722b */ /* 0x040fe40000000014 */
[----:B------:R-:W-:-:S08]  /*1dd0*/  DFMA R24, R10, R18, -R22 ;  /* 0x000000120a18722b */ /* 0x000fd00000000816 */
[----:B------:R-:W-:Y:S02]  /*1de0*/  DFMA R24, R14, R18, R24 ;  /* 0x000000120e18722b */ /* 0x000fe40000000018 */
[----:B------:R-:W-:-:S06]  /*1df0*/  DADD R18, R12, R16 ;  /* 0x000000000c127229 */ /* 0x000fcc0000000010 */
[----:B------:R-:W-:Y:S02]  /*1e00*/  DFMA R20, R10, R20, R24 ;  /* 0x000000140a14722b */ /* 0x000fe40000000018 */
[----:B------:R-:W-:-:S08]  /*1e10*/  DADD R24, R12, -R18 ;  /* 0x000000000c187229 */ /* 0x000fd00000000812 */
[----:B------:R-:W-:Y:S02]  /*1e20*/  DADD R24, R16, R24 ;  /* 0x0000000010187229 */ /* 0x000fe40000000018 */
[----:B------:R-:W-:-:S08]  /*1e30*/  DMUL R16, R18, R22 ;  /* 0x0000001612107228 */ /* 0x000fd00000000000 */
[----:B------:R-:W-:-:S08]  /*1e40*/  DFMA R12, R18, R22, -R16 ;  /* 0x00000016120c722b */ /* 0x000fd00000000810 */
[----:B------:R-:W-:-:S08]  /*1e50*/  DFMA R12, R18, R20, R12 ;  /* 0x00000014120c722b */ /* 0x000fd0000000000c */
[----:B------:R-:W-:-:S08]  /*1e60*/  DFMA R24, R24, R22, R12 ;  /* 0x000000161818722b */ /* 0x000fd0000000000c */
[----:B------:R-:W-:-:S08]  /*1e70*/  DADD R18, R16, R24 ;  /* 0x0000000010127229 */ /* 0x000fd00000000018 */
[--C-:B------:R-:W-:Y:S02]  /*1e80*/  DADD R12, R10, R18.reuse ;  /* 0x000000000a0c7229 */ /* 0x100fe40000000012 */
[----:B------:R-:W-:-:S06]  /*1e90*/  DADD R16, R16, -R18 ;  /* 0x0000000010107229 */ /* 0x000fcc0000000812 */
[----:B------:R-:W-:Y:S02]  /*1ea0*/  DADD R10, R10, -R12 ;  /* 0x000000000a0a7229 */ /* 0x000fe4000000080c */
[----:B------:R-:W-:-:S06]  /*1eb0*/  DADD R16, R24, R16 ;  /* 0x0000000018107229 */ /* 0x000fcc0000000010 */
[----:B------:R-:W-:-:S08]  /*1ec0*/  DADD R10, R18, R10 ;  /* 0x00000000120a7229 */ /* 0x000fd0000000000a */
[----:B------:R-:W-:Y:S01]  /*1ed0*/  DADD R10, R16, R10 ;  /* 0x00000000100a7229 */ /* 0x000fe2000000000a */
[C---:B------:R-:W-:Y:S02]  /*1ee0*/  VIADD R16, R28.reuse, 0xfffffc01 ;  /* 0xfffffc011c107836 */ /* 0x040fe40000000000 */
[----:B------:R-:W-:-:S05]  /*1ef0*/  @P3 VIADD R16, R28, 0xfffffc02 ;  /* 0xfffffc021c103836 */ /* 0x000fca0000000000 */
[----:B------:R-:W-:Y:S01]  /*1f00*/  DADD R18, R14, R10 ;  /* 0x000000000e127229 */ /* 0x000fe2000000000a */
[----:B------:R-:W-:Y:S01]  /*1f10*/  LOP3.LUT R10, R16, 0x80000000, RZ, 0x3c, !PT ;  /* 0x80000000100a7812 */ /* 0x000fe200078e3cff */
[----:B------:R-:W-:-:S06]  /*1f20*/  IMAD.MOV.U32 R11, RZ, RZ, 0x43300000 ;  /* 0x43300000ff0b7424 */ /* 0x000fcc00078e00ff */
[----:B------:R-:W-:Y:S02]  /*1f30*/  DADD R16, R12, R18 ;  /* 0x000000000c107229 */ /* 0x000fe40000000012 */
[----:B------:R-:W-:Y:S01]  /*1f40*/  DADD R10, R10, -UR4 ;  /* 0x800000040a0a7e29 */ /* 0x000fe20008000000 */
[----:B------:R-:W-:Y:S01]  /*1f50*/  UMOV UR4, 0xfefa39ef ;  /* 0xfefa39ef00047882 */ /* 0x000fe20000000000 */
[----:B------:R-:W-:-:S04]  /*1f60*/  UMOV UR5, 0x3fe62e42 ;  /* 0x3fe62e4200057882 */ /* 0x000fc80000000000 */
[--C-:B------:R-:W-:Y:S02]  /*1f70*/  DADD R20, R12, -R16.reuse ;  /* 0x000000000c147229 */ /* 0x100fe40000000810 */
[----:B------:R-:W-:-:S06]  /*1f80*/  DFMA R14, R10, UR4, R16 ;  /* 0x000000040a0e7c2b */ /* 0x000fcc0008000010 */
[----:B------:R-:W-:Y:S02]  /*1f90*/  DADD R20, R18, R20 ;  /* 0x0000000012147229 */ /* 0x000fe40000000014 */
[----:B------:R-:W-:-:S08]  /*1fa0*/  DFMA R12, R10, -UR4, R14 ;  /* 0x800000040a0c7c2b */ /* 0x000fd0000800000e */
[----:B------:R-:W-:-:S08]  /*1fb0*/  DADD R12, -R16, R12 ;  /* 0x00000000100c7229 */ /* 0x000fd0000000010c */
[----:B------:R-:W-:-:S08]  /*1fc0*/  DADD R12, R20, -R12 ;  /* 0x00000000140c7229 */ /* 0x000fd0000000080c */
[----:B------:R-:W-:Y:S01]  /*1fd0*/  DFMA R10, R10, UR8, R12 ;  /* 0x000000080a0a7c2b */ /* 0x000fe2000800000c */
[C---:B------:R-:W-:Y:S01]  /*1fe0*/  IMAD.SHL.U32 R12, R27.reuse, 0x2, RZ ;  /* 0x000000021b0c7824 */ /* 0x040fe200078e00ff */
[----:B------:R-:W-:-:S04]  /*1ff0*/  LOP3.LUT R13, R27, 0xff0fffff, RZ, 0xc0, !PT ;  /* 0xff0fffff1b0d7812 */ /* 0x000fc800078ec0ff */
[----:B------:R-:W-:Y:S02]  /*2000*/  ISETP.GT.U32.AND P1, PT, R12, -0x2000001, PT ;  /* 0xfdffffff0c00780c */ /* 0x000fe40003f24070 */
[----:B------:R-:W-:Y:S01]  /*2010*/  DADD R16, R14, R10 ;  /* 0x000000000e107229 */ /* 0x000fe2000000000a */
[----:B------:R-:W-:Y:S01]  /*2020*/  IMAD.MOV.U32 R12, RZ, RZ, R26 ;  /* 0x000000ffff0c7224 */ /* 0x000fe200078e001a */
[----:B------:R-:W-:-:S06]  /*2030*/  SEL R13, R13, R27, P1 ;  /* 0x0000001b0d0d7207 */ /* 0x000fcc0000800000 */
[----:B------:R-:W-:Y:S02]  /*2040*/  DADD R14, R14, -R16 ;  /* 0x000000000e0e7229 */ /* 0x000fe40000000810 */
[----:B------:R-:W-:-:S06]  /*2050*/  DMUL R20, R16, R12 ;  /* 0x0000000c10147228 */ /* 0x000fcc0000000000 */
[----:B------:R-:W-:Y:S02]  /*2060*/  DADD R14, R10, R14 ;  /* 0x000000000a0e7229 */ /* 0x000fe4000000000e */
[----:B------:R-:W-:Y:S01]  /*2070*/  DFMA R16, R16, R12, -R20 ;  /* 0x0000000c1010722b */ /* 0x000fe20000000814 */
[----:B------:R-:W-:Y:S02]  /*2080*/  IMAD.MOV.U32 R10, RZ, RZ, 0x652b82fe ;  /* 0x652b82feff0a7424 */ /* 0x000fe400078e00ff */
[----:B------:R-:W-:-:S05]  /*2090*/  IMAD.MOV.U32 R11, RZ, RZ, 0x3ff71547 ;  /* 0x3ff71547ff0b7424 */ /* 0x000fca00078e00ff */
[----:B------:R-:W-:-:S08]  /*20a0*/  DFMA R14, R14, R12, R16 ;  /* 0x0000000c0e0e722b */ /* 0x000fd00000000010 */
[----:B------:R-:W-:-:S08]  /*20b0*/  DADD R12, R20, R14 ;  /* 0x00000000140c7229 */ /* 0x000fd0000000000e */
[----:B------:R-:W-:Y:S02]  /*20c0*/  DFMA R10, R12, R10, 6.75539944105574400000e+15 ;  /* 0x433800000c0a742b */ /* 0x000fe4000000000a */
[----:B------:R-:W-:-:S06]  /*20d0*/  FSETP.GEU.AND P1, PT, |R13|, 4.1917929649353027344, PT ;  /* 0x4086232b0d00780b */ /* 0x000fcc0003f2e200 */
[----:B------:R-:W-:-:S08]  /*20e0*/  DADD R18, R10, -6.75539944105574400000e+15 ;  /* 0xc33800000a127429 */ /* 0x000fd00000000000 */
[----:B------:R-:W-:Y:S01]  /*20f0*/  DFMA R16, R18, -UR4, R12 ;  /* 0x8000000412107c2b */ /* 0x000fe2000800000c */
        /* <DEDUP_REMOVED lines=33> */
[----:B------:R-:W-:Y:S02]  /*2310*/  DFMA R18, R16, R18, 1 ;  /* 0x3ff000001012742b */ /* 0x000fe40000000012 */
[----:B------:R-:W-:-:S08]  /*2320*/  DADD R16, R20, -R12 ;  /* 0x0000000014107229 */ /* 0x000fd0000000080c */
[----:B------:R-:W-:Y:S01]  /*2330*/  DADD R16, R14, R16 ;  /* 0x000000000e107229 */ /* 0x000fe20000000010 */
[----:B------:R-:W-:Y:S02]  /*2340*/  IMAD R15, R10, 0x100000, R19 ;  /* 0x001000000a0f7824 */ /* 0x000fe400078e0213 */
[----:B------:R-:W-:Y:S01]  /*2350*/  IMAD.MOV.U32 R14, RZ, RZ, R18 ;  /* 0x000000ffff0e7224 */ /* 0x000fe200078e0012 */
[----:B------:R-:W-:Y:S07]  /*2360*/  @!P1 BRA `(.L_x_25) ;  /* 0x0000000000309947 */ /* 0x000fee0003800000 */
[----:B------:R-:W-:Y:S01]  /*2370*/  FSETP.GEU.AND P3, PT, |R13|, 4.2275390625, PT ;  /* 0x408748000d00780b */ /* 0x000fe20003f6e200 */
[C---:B------:R-:W-:Y:S02]  /*2380*/  DADD R14, R12.reuse, +INF ;  /* 0x7ff000000c0e7429 */ /* 0x040fe40000000000 */
[----:B------:R-:W-:-:S08]  /*2390*/  DSETP.GEU.AND P1, PT, R12, RZ, PT ;  /* 0x000000ff0c00722a */ /* 0x000fd00003f2e000 */
[----:B------:R-:W-:Y:S02]  /*23a0*/  FSEL R14, R14, RZ, P1 ;  /* 0x000000ff0e0e7208 */ /* 0x000fe40000800000 */
[----:B------:R-:W-:Y:S02]  /*23b0*/  @!P3 LEA.HI R11, R10, R10, RZ, 0x1 ;  /* 0x0000000a0a0bb211 */ /* 0x000fe400078f08ff */
[----:B------:R-:W-:Y:S02]  /*23c0*/  FSEL R15, R15, RZ, P1 ;  /* 0x000000ff0f0f7208 */ /* 0x000fe40000800000 */
[----:B------:R-:W-:-:S05]  /*23d0*/  @!P3 SHF.R.S32.HI R11, RZ, 0x1, R11 ;  /* 0x00000001ff0bb819 */ /* 0x000fca000001140b */
[----:B------:R-:W-:Y:S02]  /*23e0*/  @!P3 IMAD.IADD R10, R10, 0x1, -R11 ;  /* 0x000000010a0ab824 */ /* 0x000fe400078e0a0b */
[----:B------:R-:W-:-:S03]  /*23f0*/  @!P3 IMAD R19, R11, 0x100000, R19 ;  /* 0x001000000b13b824 */ /* 0x000fc600078e0213 */
[----:B------:R-:W-:Y:S01]  /*2400*/  @!P3 LEA R11, R10, 0x3ff00000, 0x14 ;  /* 0x3ff000000a0bb811 */ /* 0x000fe200078ea0ff */
[----:B------:R-:W-:-:S06]  /*2410*/  @!P3 IMAD.MOV.U32 R10, RZ, RZ, RZ ;  /* 0x000000ffff0ab224 */ /* 0x000fcc00078e00ff */
[----:B------:R-:W-:-:S11]  /*2420*/  @!P3 DMUL R14, R18, R10 ;  /* 0x0000000a120eb228 */ /* 0x000fd60000000000 */
.L_x_25:
[----:B------:R-:W-:Y:S01]  /*2430*/  DFMA R16, R16, R14, R14 ;  /* 0x0000000e1010722b */ /* 0x000fe2000000000e */
[----:B------:R-:W-:Y:S01]  /*2440*/  IMAD.MOV.U32 R10, RZ, RZ, R4 ;  /* 0x000000ffff0a7224 */ /* 0x000fe200078e0004 */
[----:B------:R-:W-:Y:S01]  /*2450*/  DSETP.NEU.AND P1, PT, |R14|, +INF , PT ;  /* 0x7ff000000e00742a */ /* 0x000fe20003f2d200 */
[----:B------:R-:W-:-:S07]  /*2460*/  IMAD.MOV.U32 R11, RZ, RZ, 0x0 ;  /* 0x00000000ff0b7424 */ /* 0x000fce00078e00ff */
[----:B------:R-:W-:Y:S02]  /*2470*/  FSEL R14, R14, R16, !P1 ;  /* 0x000000100e0e7208 */ /* 0x000fe40004800000 */
[----:B------:R-:W-:Y:S01]  /*2480*/  FSEL R15, R15, R17, !P1 ;  /* 0x000000110f0f7208 */ /* 0x000fe20004800000 */
[----:B------:R-:W-:Y:S06]  /*2490*/  RET.REL.NODEC R10 `(_Z6kernelPdPiS_) ;  /* 0xffffffd80ad87950 */ /* 0x000fec0003c3ffff */
.L_x_26:
[----:B------:R-:W-:-:S00]  /*24a0*/  BRA `(.L_x_26) ;  /* 0xfffffffc00fc7947 */ /* 0x000fc0000383ffff */
[----:B------:R-:W-:-:S00]  /*24b0*/  NOP ;  /* 0x0000000000007918 */ /* 0x000fc00000000000 */
        /* <DEDUP_REMOVED lines=12> */
.L_x_28:


//--------------------- .nv.shared._Z6kernelPdPiS_ --------------------------
	.section	.nv.shared._Z6kernelPdPiS_,"aw",@nobits
	.sectionflags	@""
	.align	8
.nv.shared._Z6kernelPdPiS_:
	.zero		1184


//--------------------- .nv.shared.reserved.0     --------------------------
	.section	.nv.shared.reserved.0,"aw",@nobits
	.weak		__nv_reservedSMEM_offset_0_alias
	.size		__nv_reservedSMEM_offset_0_alias, 0, 64
	.other		__nv_reservedSMEM_offset_0_alias,@"STO_CUDA_RESERVED_SHARED STV_DEFAULT"
__nv_reservedSMEM_offset_0_alias:
	.zero		0
	.zero		64


//--------------------- .nv.constant0._Z6kernelPdPiS_ --------------------------
	.section	.nv.constant0._Z6kernelPdPiS_,"a",@progbits
	.sectionflags	@""
	.align	4
.nv.constant0._Z6kernelPdPiS_:
	.zero		920


//--------------------- SYMBOLS --------------------------

	.type		.nv.reservedSmem.offset0,@object
	.size		.nv.reservedSmem.offset0,0x4
	.type		.nv.reservedSmem.cap,@object
	.size		.nv.reservedSmem.cap,0x4
